//
// Generated by NVIDIA NVVM Compiler
//
// Compiler Build ID: CL-36424714
// Cuda compilation tools, release 13.0, V13.0.88
// Based on NVVM 20.0.0
//

.version 9.0
.target sm_100
.address_size 64

	// .globl	_Z4showPPfii
.extern .func  (.param .b32 func_retval0) vprintf
(
	.param .b64 vprintf_param_0,
	.param .b64 vprintf_param_1
)
;
// _ZZ10matrixMultPKfS0_PfiiE2as has been demoted
// _ZZ10matrixMultPKfS0_PfiiE2bs has been demoted
.global .align 1 .b8 $str[16] = {77, 97, 116, 114, 105, 120, 32, 111, 110, 32, 71, 80, 85, 58, 10};
.global .align 1 .b8 $str$1[7] = {37, 46, 49, 102, 32, 32};
.global .align 1 .b8 $str$2[2] = {10};

.visible .entry _Z4showPPfii(
	.param .u64 .ptr .align 1 _Z4showPPfii_param_0,
	.param .u32 _Z4showPPfii_param_1,
	.param .u32 _Z4showPPfii_param_2
)
{
	.local .align 8 .b8 	__local_depot0[8];
	.reg .b64 	%SP;
	.reg .b64 	%SPL;
	.reg .pred 	%p<17>;
	.reg .b32 	%r<113>;
	.reg .b32 	%f<32>;
	.reg .b64 	%rd<106>;
	.reg .b64 	%fd<32>;

	mov.u64 	%SPL, __local_depot0;
	cvta.local.u64 	%SP, %SPL;
	ld.param.u32 	%r22, [_Z4showPPfii_param_1];
	ld.param.u32 	%r23, [_Z4showPPfii_param_2];
	mov.u64 	%rd6, $str;
	cvta.global.u64 	%rd7, %rd6;
	{ // callseq 0, 0
	.param .b64 param0;
	st.param.b64 	[param0], %rd7;
	.param .b64 param1;
	st.param.b64 	[param1], 0;
	.param .b32 retval0;
	call.uni (retval0), 
	vprintf, 
	(
	param0, 
	param1
	);
	ld.param.b32 	%r24, [retval0];
	} // callseq 0
	setp.eq.s32 	%p1, %r23, 0;
	@%p1 bra 	$L__BB0_23;
	setp.ne.s32 	%p2, %r22, 0;
	@%p2 bra 	$L__BB0_8;
	and.b32  	%r1, %r23, 3;
	setp.lt.u32 	%p13, %r23, 4;
	@%p13 bra 	$L__BB0_5;
	and.b32  	%r95, %r23, -4;
	neg.s32 	%r106, %r95;
	mov.u64 	%rd100, $str$2;
$L__BB0_4:
	cvta.global.u64 	%rd101, %rd100;
	{ // callseq 33, 0
	.param .b64 param0;
	st.param.b64 	[param0], %rd101;
	.param .b64 param1;
	st.param.b64 	[param1], 0;
	.param .b32 retval0;
	call.uni (retval0), 
	vprintf, 
	(
	param0, 
	param1
	);
	ld.param.b32 	%r96, [retval0];
	} // callseq 33
	{ // callseq 34, 0
	.param .b64 param0;
	st.param.b64 	[param0], %rd101;
	.param .b64 param1;
	st.param.b64 	[param1], 0;
	.param .b32 retval0;
	call.uni (retval0), 
	vprintf, 
	(
	param0, 
	param1
	);
	ld.param.b32 	%r98, [retval0];
	} // callseq 34
	{ // callseq 35, 0
	.param .b64 param0;
	st.param.b64 	[param0], %rd101;
	.param .b64 param1;
	st.param.b64 	[param1], 0;
	.param .b32 retval0;
	call.uni (retval0), 
	vprintf, 
	(
	param0, 
	param1
	);
	ld.param.b32 	%r100, [retval0];
	} // callseq 35
	{ // callseq 36, 0
	.param .b64 param0;
	st.param.b64 	[param0], %rd101;
	.param .b64 param1;
	st.param.b64 	[param1], 0;
	.param .b32 retval0;
	call.uni (retval0), 
	vprintf, 
	(
	param0, 
	param1
	);
	ld.param.b32 	%r102, [retval0];
	} // callseq 36
	add.s32 	%r106, %r106, 4;
	setp.ne.s32 	%p14, %r106, 0;
	@%p14 bra 	$L__BB0_4;
$L__BB0_5:
	setp.eq.s32 	%p15, %r1, 0;
	@%p15 bra 	$L__BB0_23;
	neg.s32 	%r107, %r1;
	mov.u64 	%rd102, $str$2;
$L__BB0_7:
	.pragma "nounroll";
	cvta.global.u64 	%rd103, %rd102;
	{ // callseq 37, 0
	.param .b64 param0;
	st.param.b64 	[param0], %rd103;
	.param .b64 param1;
	st.param.b64 	[param1], 0;
	.param .b32 retval0;
	call.uni (retval0), 
	vprintf, 
	(
	param0, 
	param1
	);
	ld.param.b32 	%r104, [retval0];
	} // callseq 37
	add.s32 	%r107, %r107, 1;
	setp.eq.s32 	%p16, %r107, 0;
	@%p16 bra 	$L__BB0_23;
	bra.uni 	$L__BB0_7;
$L__BB0_8:
	and.b32  	%r8, %r22, 15;
	and.b32  	%r9, %r22, 7;
	and.b32  	%r10, %r22, 3;
	mov.b32 	%r108, 0;
	mov.u64 	%rd98, $str$2;
	add.u64 	%rd47, %SP, 0;
	mov.u64 	%rd83, $str$1;
$L__BB0_9:
	ld.param.u64 	%rd104, [_Z4showPPfii_param_0];
	setp.lt.u32 	%p3, %r22, 16;
	cvta.to.global.u64 	%rd8, %rd104;
	mul.wide.u32 	%rd9, %r108, 8;
	add.s64 	%rd1, %rd8, %rd9;
	mov.b32 	%r111, 0;
	@%p3 bra 	$L__BB0_12;
	and.b32  	%r28, %r22, -16;
	neg.s32 	%r109, %r28;
	mov.b64 	%rd105, 0;
$L__BB0_11:
	.pragma "nounroll";
	and.b32  	%r111, %r22, -16;
	ld.global.u64 	%rd11, [%rd1];
	add.s64 	%rd12, %rd11, %rd105;
	ld.f32 	%f1, [%rd12];
	cvt.f64.f32 	%fd1, %f1;
	add.u64 	%rd13, %SP, 0;
	add.u64 	%rd14, %SPL, 0;
	st.local.f64 	[%rd14], %fd1;
	mov.u64 	%rd15, $str$1;
	cvta.global.u64 	%rd16, %rd15;
	{ // callseq 1, 0
	.param .b64 param0;
	st.param.b64 	[param0], %rd16;
	.param .b64 param1;
	st.param.b64 	[param1], %rd13;
	.param .b32 retval0;
	call.uni (retval0), 
	vprintf, 
	(
	param0, 
	param1
	);
	ld.param.b32 	%r29, [retval0];
	} // callseq 1
	ld.global.u64 	%rd17, [%rd1];
	add.s64 	%rd18, %rd17, %rd105;
	ld.f32 	%f2, [%rd18+4];
	cvt.f64.f32 	%fd2, %f2;
	st.local.f64 	[%rd14], %fd2;
	{ // callseq 2, 0
	.param .b64 param0;
	st.param.b64 	[param0], %rd16;
	.param .b64 param1;
	st.param.b64 	[param1], %rd13;
	.param .b32 retval0;
	call.uni (retval0), 
	vprintf, 
	(
	param0, 
	param1
	);
	ld.param.b32 	%r31, [retval0];
	} // callseq 2
	ld.global.u64 	%rd19, [%rd1];
	add.s64 	%rd20, %rd19, %rd105;
	ld.f32 	%f3, [%rd20+8];
	cvt.f64.f32 	%fd3, %f3;
	st.local.f64 	[%rd14], %fd3;
	{ // callseq 3, 0
	.param .b64 param0;
	st.param.b64 	[param0], %rd16;
	.param .b64 param1;
	st.param.b64 	[param1], %rd13;
	.param .b32 retval0;
	call.uni (retval0), 
	vprintf, 
	(
	param0, 
	param1
	);
	ld.param.b32 	%r33, [retval0];
	} // callseq 3
	ld.global.u64 	%rd21, [%rd1];
	add.s64 	%rd22, %rd21, %rd105;
	ld.f32 	%f4, [%rd22+12];
	cvt.f64.f32 	%fd4, %f4;
	st.local.f64 	[%rd14], %fd4;
	{ // callseq 4, 0
	.param .b64 param0;
	st.param.b64 	[param0], %rd16;
	.param .b64 param1;
	st.param.b64 	[param1], %rd13;
	.param .b32 retval0;
	call.uni (retval0), 
	vprintf, 
	(
	param0, 
	param1
	);
	ld.param.b32 	%r35, [retval0];
	} // callseq 4
	ld.global.u64 	%rd23, [%rd1];
	add.s64 	%rd24, %rd23, %rd105;
	ld.f32 	%f5, [%rd24+16];
	cvt.f64.f32 	%fd5, %f5;
	st.local.f64 	[%rd14], %fd5;
	{ // callseq 5, 0
	.param .b64 param0;
	st.param.b64 	[param0], %rd16;
	.param .b64 param1;
	st.param.b64 	[param1], %rd13;
	.param .b32 retval0;
	call.uni (retval0), 
	vprintf, 
	(
	param0, 
	param1
	);
	ld.param.b32 	%r37, [retval0];
	} // callseq 5
	ld.global.u64 	%rd25, [%rd1];
	add.s64 	%rd26, %rd25, %rd105;
	ld.f32 	%f6, [%rd26+20];
	cvt.f64.f32 	%fd6, %f6;
	st.local.f64 	[%rd14], %fd6;
	{ // callseq 6, 0
	.param .b64 param0;
	st.param.b64 	[param0], %rd16;
	.param .b64 param1;
	st.param.b64 	[param1], %rd13;
	.param .b32 retval0;
	call.uni (retval0), 
	vprintf, 
	(
	param0, 
	param1
	);
	ld.param.b32 	%r39, [retval0];
	} // callseq 6
	ld.global.u64 	%rd27, [%rd1];
	add.s64 	%rd28, %rd27, %rd105;
	ld.f32 	%f7, [%rd28+24];
	cvt.f64.f32 	%fd7, %f7;
	st.local.f64 	[%rd14], %fd7;
	{ // callseq 7, 0
	.param .b64 param0;
	st.param.b64 	[param0], %rd16;
	.param .b64 param1;
	st.param.b64 	[param1], %rd13;
	.param .b32 retval0;
	call.uni (retval0), 
	vprintf, 
	(
	param0, 
	param1
	);
	ld.param.b32 	%r41, [retval0];
	} // callseq 7
	ld.global.u64 	%rd29, [%rd1];
	add.s64 	%rd30, %rd29, %rd105;
	ld.f32 	%f8, [%rd30+28];
	cvt.f64.f32 	%fd8, %f8;
	st.local.f64 	[%rd14], %fd8;
	{ // callseq 8, 0
	.param .b64 param0;
	st.param.b64 	[param0], %rd16;
	.param .b64 param1;
	st.param.b64 	[param1], %rd13;
	.param .b32 retval0;
	call.uni (retval0), 
	vprintf, 
	(
	param0, 
	param1
	);
	ld.param.b32 	%r43, [retval0];
	} // callseq 8
	ld.global.u64 	%rd31, [%rd1];
	add.s64 	%rd32, %rd31, %rd105;
	ld.f32 	%f9, [%rd32+32];
	cvt.f64.f32 	%fd9, %f9;
	st.local.f64 	[%rd14], %fd9;
	{ // callseq 9, 0
	.param .b64 param0;
	st.param.b64 	[param0], %rd16;
	.param .b64 param1;
	st.param.b64 	[param1], %rd13;
	.param .b32 retval0;
	call.uni (retval0), 
	vprintf, 
	(
	param0, 
	param1
	);
	ld.param.b32 	%r45, [retval0];
	} // callseq 9
	ld.global.u64 	%rd33, [%rd1];
	add.s64 	%rd34, %rd33, %rd105;
	ld.f32 	%f10, [%rd34+36];
	cvt.f64.f32 	%fd10, %f10;
	st.local.f64 	[%rd14], %fd10;
	{ // callseq 10, 0
	.param .b64 param0;
	st.param.b64 	[param0], %rd16;
	.param .b64 param1;
	st.param.b64 	[param1], %rd13;
	.param .b32 retval0;
	call.uni (retval0), 
	vprintf, 
	(
	param0, 
	param1
	);
	ld.param.b32 	%r47, [retval0];
	} // callseq 10
	ld.global.u64 	%rd35, [%rd1];
	add.s64 	%rd36, %rd35, %rd105;
	ld.f32 	%f11, [%rd36+40];
	cvt.f64.f32 	%fd11, %f11;
	st.local.f64 	[%rd14], %fd11;
	{ // callseq 11, 0
	.param .b64 param0;
	st.param.b64 	[param0], %rd16;
	.param .b64 param1;
	st.param.b64 	[param1], %rd13;
	.param .b32 retval0;
	call.uni (retval0), 
	vprintf, 
	(
	param0, 
	param1
	);
	ld.param.b32 	%r49, [retval0];
	} // callseq 11
	ld.global.u64 	%rd37, [%rd1];
	add.s64 	%rd38, %rd37, %rd105;
	ld.f32 	%f12, [%rd38+44];
	cvt.f64.f32 	%fd12, %f12;
	st.local.f64 	[%rd14], %fd12;
	{ // callseq 12, 0
	.param .b64 param0;
	st.param.b64 	[param0], %rd16;
	.param .b64 param1;
	st.param.b64 	[param1], %rd13;
	.param .b32 retval0;
	call.uni (retval0), 
	vprintf, 
	(
	param0, 
	param1
	);
	ld.param.b32 	%r51, [retval0];
	} // callseq 12
	ld.global.u64 	%rd39, [%rd1];
	add.s64 	%rd40, %rd39, %rd105;
	ld.f32 	%f13, [%rd40+48];
	cvt.f64.f32 	%fd13, %f13;
	st.local.f64 	[%rd14], %fd13;
	{ // callseq 13, 0
	.param .b64 param0;
	st.param.b64 	[param0], %rd16;
	.param .b64 param1;
	st.param.b64 	[param1], %rd13;
	.param .b32 retval0;
	call.uni (retval0), 
	vprintf, 
	(
	param0, 
	param1
	);
	ld.param.b32 	%r53, [retval0];
	} // callseq 13
	ld.global.u64 	%rd41, [%rd1];
	add.s64 	%rd42, %rd41, %rd105;
	ld.f32 	%f14, [%rd42+52];
	cvt.f64.f32 	%fd14, %f14;
	st.local.f64 	[%rd14], %fd14;
	{ // callseq 14, 0
	.param .b64 param0;
	st.param.b64 	[param0], %rd16;
	.param .b64 param1;
	st.param.b64 	[param1], %rd13;
	.param .b32 retval0;
	call.uni (retval0), 
	vprintf, 
	(
	param0, 
	param1
	);
	ld.param.b32 	%r55, [retval0];
	} // callseq 14
	ld.global.u64 	%rd43, [%rd1];
	add.s64 	%rd44, %rd43, %rd105;
	ld.f32 	%f15, [%rd44+56];
	cvt.f64.f32 	%fd15, %f15;
	st.local.f64 	[%rd14], %fd15;
	{ // callseq 15, 0
	.param .b64 param0;
	st.param.b64 	[param0], %rd16;
	.param .b64 param1;
	st.param.b64 	[param1], %rd13;
	.param .b32 retval0;
	call.uni (retval0), 
	vprintf, 
	(
	param0, 
	param1
	);
	ld.param.b32 	%r57, [retval0];
	} // callseq 15
	ld.global.u64 	%rd45, [%rd1];
	add.s64 	%rd46, %rd45, %rd105;
	ld.f32 	%f16, [%rd46+60];
	cvt.f64.f32 	%fd16, %f16;
	st.local.f64 	[%rd14], %fd16;
	{ // callseq 16, 0
	.param .b64 param0;
	st.param.b64 	[param0], %rd16;
	.param .b64 param1;
	st.param.b64 	[param1], %rd13;
	.param .b32 retval0;
	call.uni (retval0), 
	vprintf, 
	(
	param0, 
	param1
	);
	ld.param.b32 	%r59, [retval0];
	} // callseq 16
	add.s32 	%r109, %r109, 16;
	add.s64 	%rd105, %rd105, 64;
	setp.ne.s32 	%p4, %r109, 0;
	@%p4 bra 	$L__BB0_11;
$L__BB0_12:
	setp.eq.s32 	%p5, %r8, 0;
	@%p5 bra 	$L__BB0_22;
	cvta.to.local.u64 	%rd4, %rd47;
	add.s32 	%r61, %r8, -1;
	setp.lt.u32 	%p6, %r61, 7;
	@%p6 bra 	$L__BB0_15;
	ld.global.u64 	%rd48, [%rd1];
	mul.wide.u32 	%rd49, %r111, 4;
	add.s64 	%rd50, %rd48, %rd49;
	ld.f32 	%f17, [%rd50];
	cvt.f64.f32 	%fd17, %f17;
	st.local.f64 	[%rd4], %fd17;
	cvta.global.u64 	%rd52, %rd83;
	{ // callseq 17, 0
	.param .b64 param0;
	st.param.b64 	[param0], %rd52;
	.param .b64 param1;
	st.param.b64 	[param1], %rd47;
	.param .b32 retval0;
	call.uni (retval0), 
	vprintf, 
	(
	param0, 
	param1
	);
	ld.param.b32 	%r62, [retval0];
	} // callseq 17
	ld.global.u64 	%rd54, [%rd1];
	add.s64 	%rd55, %rd54, %rd49;
	ld.f32 	%f18, [%rd55+4];
	cvt.f64.f32 	%fd18, %f18;
	st.local.f64 	[%rd4], %fd18;
	{ // callseq 18, 0
	.param .b64 param0;
	st.param.b64 	[param0], %rd52;
	.param .b64 param1;
	st.param.b64 	[param1], %rd47;
	.param .b32 retval0;
	call.uni (retval0), 
	vprintf, 
	(
	param0, 
	param1
	);
	ld.param.b32 	%r64, [retval0];
	} // callseq 18
	ld.global.u64 	%rd56, [%rd1];
	add.s64 	%rd57, %rd56, %rd49;
	ld.f32 	%f19, [%rd57+8];
	cvt.f64.f32 	%fd19, %f19;
	st.local.f64 	[%rd4], %fd19;
	{ // callseq 19, 0
	.param .b64 param0;
	st.param.b64 	[param0], %rd52;
	.param .b64 param1;
	st.param.b64 	[param1], %rd47;
	.param .b32 retval0;
	call.uni (retval0), 
	vprintf, 
	(
	param0, 
	param1
	);
	ld.param.b32 	%r66, [retval0];
	} // callseq 19
	ld.global.u64 	%rd58, [%rd1];
	add.s64 	%rd59, %rd58, %rd49;
	ld.f32 	%f20, [%rd59+12];
	cvt.f64.f32 	%fd20, %f20;
	st.local.f64 	[%rd4], %fd20;
	{ // callseq 20, 0
	.param .b64 param0;
	st.param.b64 	[param0], %rd52;
	.param .b64 param1;
	st.param.b64 	[param1], %rd47;
	.param .b32 retval0;
	call.uni (retval0), 
	vprintf, 
	(
	param0, 
	param1
	);
	ld.param.b32 	%r68, [retval0];
	} // callseq 20
	ld.global.u64 	%rd60, [%rd1];
	add.s64 	%rd61, %rd60, %rd49;
	ld.f32 	%f21, [%rd61+16];
	cvt.f64.f32 	%fd21, %f21;
	st.local.f64 	[%rd4], %fd21;
	{ // callseq 21, 0
	.param .b64 param0;
	st.param.b64 	[param0], %rd52;
	.param .b64 param1;
	st.param.b64 	[param1], %rd47;
	.param .b32 retval0;
	call.uni (retval0), 
	vprintf, 
	(
	param0, 
	param1
	);
	ld.param.b32 	%r70, [retval0];
	} // callseq 21
	ld.global.u64 	%rd62, [%rd1];
	add.s64 	%rd63, %rd62, %rd49;
	ld.f32 	%f22, [%rd63+20];
	cvt.f64.f32 	%fd22, %f22;
	st.local.f64 	[%rd4], %fd22;
	{ // callseq 22, 0
	.param .b64 param0;
	st.param.b64 	[param0], %rd52;
	.param .b64 param1;
	st.param.b64 	[param1], %rd47;
	.param .b32 retval0;
	call.uni (retval0), 
	vprintf, 
	(
	param0, 
	param1
	);
	ld.param.b32 	%r72, [retval0];
	} // callseq 22
	ld.global.u64 	%rd64, [%rd1];
	add.s64 	%rd65, %rd64, %rd49;
	ld.f32 	%f23, [%rd65+24];
	cvt.f64.f32 	%fd23, %f23;
	st.local.f64 	[%rd4], %fd23;
	{ // callseq 23, 0
	.param .b64 param0;
	st.param.b64 	[param0], %rd52;
	.param .b64 param1;
	st.param.b64 	[param1], %rd47;
	.param .b32 retval0;
	call.uni (retval0), 
	vprintf, 
	(
	param0, 
	param1
	);
	ld.param.b32 	%r74, [retval0];
	} // callseq 23
	ld.global.u64 	%rd66, [%rd1];
	add.s64 	%rd67, %rd66, %rd49;
	ld.f32 	%f24, [%rd67+28];
	cvt.f64.f32 	%fd24, %f24;
	st.local.f64 	[%rd4], %fd24;
	{ // callseq 24, 0
	.param .b64 param0;
	st.param.b64 	[param0], %rd52;
	.param .b64 param1;
	st.param.b64 	[param1], %rd47;
	.param .b32 retval0;
	call.uni (retval0), 
	vprintf, 
	(
	param0, 
	param1
	);
	ld.param.b32 	%r76, [retval0];
	} // callseq 24
	add.s32 	%r111, %r111, 8;
$L__BB0_15:
	setp.eq.s32 	%p7, %r9, 0;
	@%p7 bra 	$L__BB0_22;
	add.s32 	%r78, %r9, -1;
	setp.lt.u32 	%p8, %r78, 3;
	@%p8 bra 	$L__BB0_18;
	ld.global.u64 	%rd68, [%rd1];
	mul.wide.u32 	%rd69, %r111, 4;
	add.s64 	%rd70, %rd68, %rd69;
	ld.f32 	%f25, [%rd70];
	cvt.f64.f32 	%fd25, %f25;
	st.local.f64 	[%rd4], %fd25;
	cvta.global.u64 	%rd72, %rd83;
	{ // callseq 25, 0
	.param .b64 param0;
	st.param.b64 	[param0], %rd72;
	.param .b64 param1;
	st.param.b64 	[param1], %rd47;
	.param .b32 retval0;
	call.uni (retval0), 
	vprintf, 
	(
	param0, 
	param1
	);
	ld.param.b32 	%r79, [retval0];
	} // callseq 25
	ld.global.u64 	%rd74, [%rd1];
	add.s64 	%rd75, %rd74, %rd69;
	ld.f32 	%f26, [%rd75+4];
	cvt.f64.f32 	%fd26, %f26;
	st.local.f64 	[%rd4], %fd26;
	{ // callseq 26, 0
	.param .b64 param0;
	st.param.b64 	[param0], %rd72;
	.param .b64 param1;
	st.param.b64 	[param1], %rd47;
	.param .b32 retval0;
	call.uni (retval0), 
	vprintf, 
	(
	param0, 
	param1
	);
	ld.param.b32 	%r81, [retval0];
	} // callseq 26
	ld.global.u64 	%rd76, [%rd1];
	add.s64 	%rd77, %rd76, %rd69;
	ld.f32 	%f27, [%rd77+8];
	cvt.f64.f32 	%fd27, %f27;
	st.local.f64 	[%rd4], %fd27;
	{ // callseq 27, 0
	.param .b64 param0;
	st.param.b64 	[param0], %rd72;
	.param .b64 param1;
	st.param.b64 	[param1], %rd47;
	.param .b32 retval0;
	call.uni (retval0), 
	vprintf, 
	(
	param0, 
	param1
	);
	ld.param.b32 	%r83, [retval0];
	} // callseq 27
	ld.global.u64 	%rd78, [%rd1];
	add.s64 	%rd79, %rd78, %rd69;
	ld.f32 	%f28, [%rd79+12];
	cvt.f64.f32 	%fd28, %f28;
	st.local.f64 	[%rd4], %fd28;
	{ // callseq 28, 0
	.param .b64 param0;
	st.param.b64 	[param0], %rd72;
	.param .b64 param1;
	st.param.b64 	[param1], %rd47;
	.param .b32 retval0;
	call.uni (retval0), 
	vprintf, 
	(
	param0, 
	param1
	);
	ld.param.b32 	%r85, [retval0];
	} // callseq 28
	add.s32 	%r111, %r111, 4;
$L__BB0_18:
	setp.eq.s32 	%p9, %r10, 0;
	@%p9 bra 	$L__BB0_22;
	setp.eq.s32 	%p10, %r10, 1;
	ld.global.u64 	%rd80, [%rd1];
	mul.wide.u32 	%rd81, %r111, 4;
	add.s64 	%rd82, %rd80, %rd81;
	ld.f32 	%f29, [%rd82];
	cvt.f64.f32 	%fd29, %f29;
	st.local.f64 	[%rd4], %fd29;
	cvta.global.u64 	%rd84, %rd83;
	{ // callseq 29, 0
	.param .b64 param0;
	st.param.b64 	[param0], %rd84;
	.param .b64 param1;
	st.param.b64 	[param1], %rd47;
	.param .b32 retval0;
	call.uni (retval0), 
	vprintf, 
	(
	param0, 
	param1
	);
	ld.param.b32 	%r87, [retval0];
	} // callseq 29
	@%p10 bra 	$L__BB0_22;
	setp.eq.s32 	%p11, %r10, 2;
	ld.global.u64 	%rd86, [%rd1];
	add.s64 	%rd88, %rd86, %rd81;
	ld.f32 	%f30, [%rd88+4];
	cvt.f64.f32 	%fd30, %f30;
	st.local.f64 	[%rd4], %fd30;
	cvta.global.u64 	%rd90, %rd83;
	{ // callseq 30, 0
	.param .b64 param0;
	st.param.b64 	[param0], %rd90;
	.param .b64 param1;
	st.param.b64 	[param1], %rd47;
	.param .b32 retval0;
	call.uni (retval0), 
	vprintf, 
	(
	param0, 
	param1
	);
	ld.param.b32 	%r89, [retval0];
	} // callseq 30
	@%p11 bra 	$L__BB0_22;
	ld.global.u64 	%rd92, [%rd1];
	add.s64 	%rd94, %rd92, %rd81;
	ld.f32 	%f31, [%rd94+8];
	cvt.f64.f32 	%fd31, %f31;
	st.local.f64 	[%rd4], %fd31;
	cvta.global.u64 	%rd96, %rd83;
	{ // callseq 31, 0
	.param .b64 param0;
	st.param.b64 	[param0], %rd96;
	.param .b64 param1;
	st.param.b64 	[param1], %rd47;
	.param .b32 retval0;
	call.uni (retval0), 
	vprintf, 
	(
	param0, 
	param1
	);
	ld.param.b32 	%r91, [retval0];
	} // callseq 31
$L__BB0_22:
	cvta.global.u64 	%rd99, %rd98;
	{ // callseq 32, 0
	.param .b64 param0;
	st.param.b64 	[param0], %rd99;
	.param .b64 param1;
	st.param.b64 	[param1], 0;
	.param .b32 retval0;
	call.uni (retval0), 
	vprintf, 
	(
	param0, 
	param1
	);
	ld.param.b32 	%r93, [retval0];
	} // callseq 32
	add.s32 	%r108, %r108, 1;
	setp.ne.s32 	%p12, %r108, %r23;
	@%p12 bra 	$L__BB0_9;
$L__BB0_23:
	ret;

}
	// .globl	_Z26matrixMultiplicationKernelPfS_S_i
.visible .entry _Z26matrixMultiplicationKernelPfS_S_i(
	.param .u64 .ptr .align 1 _Z26matrixMultiplicationKernelPfS_S_i_param_0,
	.param .u64 .ptr .align 1 _Z26matrixMultiplicationKernelPfS_S_i_param_1,
	.param .u64 .ptr .align 1 _Z26matrixMultiplicationKernelPfS_S_i_param_2,
	.param .u32 _Z26matrixMultiplicationKernelPfS_S_i_param_3
)
{
	.reg .pred 	%p<10>;
	.reg .b32 	%r<40>;
	.reg .b32 	%f<67>;
	.reg .b64 	%rd<67>;

	ld.param.u64 	%rd14, [_Z26matrixMultiplicationKernelPfS_S_i_param_0];
	ld.param.u64 	%rd15, [_Z26matrixMultiplicationKernelPfS_S_i_param_1];
	ld.param.u32 	%r18, [_Z26matrixMultiplicationKernelPfS_S_i_param_3];
	cvta.to.global.u64 	%rd1, %rd15;
	cvta.to.global.u64 	%rd2, %rd14;
	mov.u32 	%r19, %ctaid.y;
	mov.u32 	%r20, %ntid.y;
	mov.u32 	%r21, %tid.y;
	mad.lo.s32 	%r1, %r19, %r20, %r21;
	mov.u32 	%r22, %ctaid.x;
	mov.u32 	%r23, %ntid.x;
	mov.u32 	%r24, %tid.x;
	mad.lo.s32 	%r2, %r22, %r23, %r24;
	max.s32 	%r25, %r1, %r2;
	setp.ge.s32 	%p1, %r25, %r18;
	@%p1 bra 	$L__BB1_13;
	mul.lo.s32 	%r3, %r18, %r1;
	and.b32  	%r4, %r18, 7;
	setp.lt.u32 	%p2, %r18, 8;
	mov.f32 	%f66, 0f00000000;
	mov.b32 	%r38, 0;
	@%p2 bra 	$L__BB1_4;
	and.b32  	%r38, %r18, 2147483640;
	neg.s32 	%r36, %r38;
	mul.wide.s32 	%rd16, %r18, 4;
	add.s64 	%rd3, %rd1, %rd16;
	shl.b32 	%r7, %r18, 3;
	mul.wide.s32 	%rd17, %r18, 8;
	add.s64 	%rd4, %rd1, %rd17;
	mul.wide.s32 	%rd18, %r18, 12;
	add.s64 	%rd5, %rd1, %rd18;
	mul.wide.s32 	%rd19, %r18, 16;
	add.s64 	%rd6, %rd1, %rd19;
	mul.wide.s32 	%rd20, %r18, 20;
	add.s64 	%rd7, %rd1, %rd20;
	mul.wide.s32 	%rd21, %r18, 24;
	add.s64 	%rd8, %rd1, %rd21;
	mul.wide.s32 	%rd22, %r18, 28;
	add.s64 	%rd9, %rd1, %rd22;
	mul.wide.u32 	%rd23, %r3, 4;
	add.s64 	%rd24, %rd23, %rd2;
	add.s64 	%rd66, %rd24, 16;
	mov.f32 	%f66, 0f00000000;
	mov.u32 	%r35, %r2;
$L__BB1_3:
	.pragma "nounroll";
	mul.wide.s32 	%rd25, %r35, 4;
	add.s64 	%rd26, %rd3, %rd25;
	add.s64 	%rd27, %rd4, %rd25;
	add.s64 	%rd28, %rd5, %rd25;
	add.s64 	%rd29, %rd6, %rd25;
	add.s64 	%rd30, %rd7, %rd25;
	add.s64 	%rd31, %rd8, %rd25;
	add.s64 	%rd32, %rd9, %rd25;
	add.s64 	%rd33, %rd1, %rd25;
	ld.global.f32 	%f16, [%rd66+-16];
	ld.global.f32 	%f17, [%rd33];
	fma.rn.f32 	%f18, %f16, %f17, %f66;
	ld.global.f32 	%f19, [%rd66+-12];
	ld.global.f32 	%f20, [%rd26];
	fma.rn.f32 	%f21, %f19, %f20, %f18;
	ld.global.f32 	%f22, [%rd66+-8];
	ld.global.f32 	%f23, [%rd27];
	fma.rn.f32 	%f24, %f22, %f23, %f21;
	ld.global.f32 	%f25, [%rd66+-4];
	ld.global.f32 	%f26, [%rd28];
	fma.rn.f32 	%f27, %f25, %f26, %f24;
	ld.global.f32 	%f28, [%rd66];
	ld.global.f32 	%f29, [%rd29];
	fma.rn.f32 	%f30, %f28, %f29, %f27;
	ld.global.f32 	%f31, [%rd66+4];
	ld.global.f32 	%f32, [%rd30];
	fma.rn.f32 	%f33, %f31, %f32, %f30;
	ld.global.f32 	%f34, [%rd66+8];
	ld.global.f32 	%f35, [%rd31];
	fma.rn.f32 	%f36, %f34, %f35, %f33;
	ld.global.f32 	%f37, [%rd66+12];
	ld.global.f32 	%f38, [%rd32];
	fma.rn.f32 	%f66, %f37, %f38, %f36;
	add.s32 	%r36, %r36, 8;
	add.s32 	%r35, %r35, %r7;
	add.s64 	%rd66, %rd66, 32;
	setp.ne.s32 	%p3, %r36, 0;
	@%p3 bra 	$L__BB1_3;
$L__BB1_4:
	setp.eq.s32 	%p4, %r4, 0;
	@%p4 bra 	$L__BB1_12;
	and.b32  	%r13, %r18, 3;
	setp.lt.u32 	%p5, %r4, 4;
	@%p5 bra 	$L__BB1_7;
	add.s32 	%r27, %r38, %r3;
	mul.wide.u32 	%rd34, %r27, 4;
	add.s64 	%rd35, %rd2, %rd34;
	ld.global.f32 	%f40, [%rd35];
	mad.lo.s32 	%r28, %r38, %r18, %r2;
	mul.wide.s32 	%rd36, %r28, 4;
	add.s64 	%rd37, %rd1, %rd36;
	ld.global.f32 	%f41, [%rd37];
	fma.rn.f32 	%f42, %f40, %f41, %f66;
	cvt.u64.u32 	%rd38, %r3;
	cvt.u64.u32 	%rd39, %r38;
	add.s64 	%rd40, %rd39, %rd38;
	shl.b64 	%rd41, %rd40, 2;
	add.s64 	%rd42, %rd2, %rd41;
	ld.global.f32 	%f43, [%rd42+4];
	mul.wide.s32 	%rd43, %r18, 4;
	add.s64 	%rd44, %rd37, %rd43;
	ld.global.f32 	%f44, [%rd44];
	fma.rn.f32 	%f45, %f43, %f44, %f42;
	ld.global.f32 	%f46, [%rd42+8];
	add.s64 	%rd45, %rd44, %rd43;
	ld.global.f32 	%f47, [%rd45];
	fma.rn.f32 	%f48, %f46, %f47, %f45;
	ld.global.f32 	%f49, [%rd42+12];
	add.s64 	%rd46, %rd45, %rd43;
	ld.global.f32 	%f50, [%rd46];
	fma.rn.f32 	%f66, %f49, %f50, %f48;
	add.s32 	%r38, %r38, 4;
$L__BB1_7:
	setp.eq.s32 	%p6, %r13, 0;
	@%p6 bra 	$L__BB1_12;
	setp.eq.s32 	%p7, %r13, 1;
	@%p7 bra 	$L__BB1_10;
	add.s32 	%r29, %r38, %r3;
	mul.wide.u32 	%rd47, %r29, 4;
	add.s64 	%rd48, %rd2, %rd47;
	ld.global.f32 	%f52, [%rd48];
	mad.lo.s32 	%r30, %r38, %r18, %r2;
	mul.wide.s32 	%rd49, %r30, 4;
	add.s64 	%rd50, %rd1, %rd49;
	ld.global.f32 	%f53, [%rd50];
	fma.rn.f32 	%f54, %f52, %f53, %f66;
	cvt.u64.u32 	%rd51, %r3;
	cvt.u64.u32 	%rd52, %r38;
	add.s64 	%rd53, %rd52, %rd51;
	shl.b64 	%rd54, %rd53, 2;
	add.s64 	%rd55, %rd2, %rd54;
	ld.global.f32 	%f55, [%rd55+4];
	mul.wide.s32 	%rd56, %r18, 4;
	add.s64 	%rd57, %rd50, %rd56;
	ld.global.f32 	%f56, [%rd57];
	fma.rn.f32 	%f66, %f55, %f56, %f54;
	add.s32 	%r38, %r38, 2;
$L__BB1_10:
	and.b32  	%r31, %r18, 1;
	setp.eq.b32 	%p8, %r31, 1;
	not.pred 	%p9, %p8;
	@%p9 bra 	$L__BB1_12;
	add.s32 	%r32, %r38, %r3;
	mul.wide.u32 	%rd58, %r32, 4;
	add.s64 	%rd59, %rd2, %rd58;
	ld.global.f32 	%f57, [%rd59];
	mad.lo.s32 	%r33, %r38, %r18, %r2;
	mul.wide.s32 	%rd60, %r33, 4;
	add.s64 	%rd61, %rd1, %rd60;
	ld.global.f32 	%f58, [%rd61];
	fma.rn.f32 	%f66, %f57, %f58, %f66;
$L__BB1_12:
	ld.param.u64 	%rd65, [_Z26matrixMultiplicationKernelPfS_S_i_param_2];
	add.s32 	%r34, %r3, %r2;
	cvta.to.global.u64 	%rd62, %rd65;
	mul.wide.s32 	%rd63, %r34, 4;
	add.s64 	%rd64, %rd62, %rd63;
	st.global.f32 	[%rd64], %f66;
$L__BB1_13:
	ret;

}
	// .globl	_Z10matrixMultPKfS0_Pfii
.visible .entry _Z10matrixMultPKfS0_Pfii(
	.param .u64 .ptr .align 1 _Z10matrixMultPKfS0_Pfii_param_0,
	.param .u64 .ptr .align 1 _Z10matrixMultPKfS0_Pfii_param_1,
	.param .u64 .ptr .align 1 _Z10matrixMultPKfS0_Pfii_param_2,
	.param .u32 _Z10matrixMultPKfS0_Pfii_param_3,
	.param .u32 _Z10matrixMultPKfS0_Pfii_param_4
)
{
	.reg .pred 	%p<12>;
	.reg .b32 	%r<75>;
	.reg .b32 	%f<121>;
	.reg .b64 	%rd<14>;
	// demoted variable
	.shared .align 4 .b8 _ZZ10matrixMultPKfS0_PfiiE2as[400];
	// demoted variable
	.shared .align 4 .b8 _ZZ10matrixMultPKfS0_PfiiE2bs[400];
	ld.param.u64 	%rd3, [_Z10matrixMultPKfS0_Pfii_param_0];
	ld.param.u64 	%rd4, [_Z10matrixMultPKfS0_Pfii_param_1];
	ld.param.u32 	%r38, [_Z10matrixMultPKfS0_Pfii_param_3];
	ld.param.u32 	%r39, [_Z10matrixMultPKfS0_Pfii_param_4];
	mov.u32 	%r1, %ntid.y;
	mov.u32 	%r40, %ctaid.y;
	mul.lo.s32 	%r2, %r40, %r1;
	mul.lo.s32 	%r68, %r2, %r38;
	add.s32 	%r41, %r38, %r68;
	add.s32 	%r4, %r41, -1;
	mov.u32 	%r5, %ntid.x;
	mov.u32 	%r42, %ctaid.x;
	mul.lo.s32 	%r6, %r5, %r42;
	setp.ge.s32 	%p1, %r68, %r4;
	mov.f32 	%f119, 0f00000000;
	@%p1 bra 	$L__BB2_16;
	mov.u32 	%r43, %tid.y;
	mov.u32 	%r44, %tid.x;
	mad.lo.s32 	%r7, %r38, %r43, %r44;
	mul.lo.s32 	%r45, %r43, 40;
	mov.u32 	%r46, _ZZ10matrixMultPKfS0_PfiiE2as;
	add.s32 	%r8, %r46, %r45;
	shl.b32 	%r47, %r44, 2;
	add.s32 	%r9, %r8, %r47;
	mad.lo.s32 	%r10, %r39, %r43, %r44;
	mov.u32 	%r48, _ZZ10matrixMultPKfS0_PfiiE2bs;
	add.s32 	%r12, %r48, %r47;
	add.s32 	%r11, %r12, %r45;
	and.b32  	%r13, %r5, 15;
	and.b32  	%r14, %r5, 7;
	and.b32  	%r15, %r5, 3;
	add.s32 	%r16, %r8, 32;
	add.s32 	%r17, %r12, 320;
	mul.lo.s32 	%r18, %r39, %r1;
	cvta.to.global.u64 	%rd1, %rd3;
	cvta.to.global.u64 	%rd2, %rd4;
	mov.f32 	%f119, 0f00000000;
	mov.u32 	%r67, %r6;
$L__BB2_2:
	setp.lt.u32 	%p2, %r5, 16;
	add.s32 	%r50, %r7, %r68;
	mul.wide.u32 	%rd6, %r50, 4;
	add.s64 	%rd7, %rd1, %rd6;
	ld.global.f32 	%f20, [%rd7];
	st.shared.f32 	[%r9], %f20;
	add.s32 	%r51, %r10, %r67;
	mul.wide.u32 	%rd8, %r51, 4;
	add.s64 	%rd9, %rd2, %rd8;
	ld.global.f32 	%f21, [%rd9];
	st.shared.f32 	[%r11], %f21;
	bar.sync 	0;
	mov.b32 	%r73, 0;
	@%p2 bra 	$L__BB2_5;
	and.b32  	%r52, %r5, -16;
	neg.s32 	%r71, %r52;
	mov.u32 	%r69, %r17;
	mov.u32 	%r70, %r16;
$L__BB2_4:
	.pragma "nounroll";
	and.b32  	%r73, %r5, 2032;
	ld.shared.f32 	%f22, [%r70+-32];
	ld.shared.f32 	%f23, [%r69+-320];
	fma.rn.f32 	%f24, %f22, %f23, %f119;
	ld.shared.f32 	%f25, [%r70+-28];
	ld.shared.f32 	%f26, [%r69+-280];
	fma.rn.f32 	%f27, %f25, %f26, %f24;
	ld.shared.f32 	%f28, [%r70+-24];
	ld.shared.f32 	%f29, [%r69+-240];
	fma.rn.f32 	%f30, %f28, %f29, %f27;
	ld.shared.f32 	%f31, [%r70+-20];
	ld.shared.f32 	%f32, [%r69+-200];
	fma.rn.f32 	%f33, %f31, %f32, %f30;
	ld.shared.f32 	%f34, [%r70+-16];
	ld.shared.f32 	%f35, [%r69+-160];
	fma.rn.f32 	%f36, %f34, %f35, %f33;
	ld.shared.f32 	%f37, [%r70+-12];
	ld.shared.f32 	%f38, [%r69+-120];
	fma.rn.f32 	%f39, %f37, %f38, %f36;
	ld.shared.f32 	%f40, [%r70+-8];
	ld.shared.f32 	%f41, [%r69+-80];
	fma.rn.f32 	%f42, %f40, %f41, %f39;
	ld.shared.f32 	%f43, [%r70+-4];
	ld.shared.f32 	%f44, [%r69+-40];
	fma.rn.f32 	%f45, %f43, %f44, %f42;
	ld.shared.f32 	%f46, [%r70];
	ld.shared.f32 	%f47, [%r69];
	fma.rn.f32 	%f48, %f46, %f47, %f45;
	ld.shared.f32 	%f49, [%r70+4];
	ld.shared.f32 	%f50, [%r69+40];
	fma.rn.f32 	%f51, %f49, %f50, %f48;
	ld.shared.f32 	%f52, [%r70+8];
	ld.shared.f32 	%f53, [%r69+80];
	fma.rn.f32 	%f54, %f52, %f53, %f51;
	ld.shared.f32 	%f55, [%r70+12];
	ld.shared.f32 	%f56, [%r69+120];
	fma.rn.f32 	%f57, %f55, %f56, %f54;
	ld.shared.f32 	%f58, [%r70+16];
	ld.shared.f32 	%f59, [%r69+160];
	fma.rn.f32 	%f60, %f58, %f59, %f57;
	ld.shared.f32 	%f61, [%r70+20];
	ld.shared.f32 	%f62, [%r69+200];
	fma.rn.f32 	%f63, %f61, %f62, %f60;
	ld.shared.f32 	%f64, [%r70+24];
	ld.shared.f32 	%f65, [%r69+240];
	fma.rn.f32 	%f66, %f64, %f65, %f63;
	ld.shared.f32 	%f67, [%r70+28];
	ld.shared.f32 	%f68, [%r69+280];
	fma.rn.f32 	%f119, %f67, %f68, %f66;
	add.s32 	%r71, %r71, 16;
	add.s32 	%r70, %r70, 64;
	add.s32 	%r69, %r69, 640;
	setp.ne.s32 	%p3, %r71, 0;
	@%p3 bra 	$L__BB2_4;
$L__BB2_5:
	setp.eq.s32 	%p4, %r13, 0;
	@%p4 bra 	$L__BB2_15;
	add.s32 	%r53, %r13, -1;
	setp.lt.u32 	%p5, %r53, 7;
	@%p5 bra 	$L__BB2_8;
	shl.b32 	%r54, %r73, 2;
	add.s32 	%r55, %r8, %r54;
	ld.shared.f32 	%f70, [%r55];
	mad.lo.s32 	%r56, %r73, 40, %r12;
	ld.shared.f32 	%f71, [%r56];
	fma.rn.f32 	%f72, %f70, %f71, %f119;
	ld.shared.f32 	%f73, [%r55+4];
	ld.shared.f32 	%f74, [%r56+40];
	fma.rn.f32 	%f75, %f73, %f74, %f72;
	ld.shared.f32 	%f76, [%r55+8];
	ld.shared.f32 	%f77, [%r56+80];
	fma.rn.f32 	%f78, %f76, %f77, %f75;
	ld.shared.f32 	%f79, [%r55+12];
	ld.shared.f32 	%f80, [%r56+120];
	fma.rn.f32 	%f81, %f79, %f80, %f78;
	ld.shared.f32 	%f82, [%r55+16];
	ld.shared.f32 	%f83, [%r56+160];
	fma.rn.f32 	%f84, %f82, %f83, %f81;
	ld.shared.f32 	%f85, [%r55+20];
	ld.shared.f32 	%f86, [%r56+200];
	fma.rn.f32 	%f87, %f85, %f86, %f84;
	ld.shared.f32 	%f88, [%r55+24];
	ld.shared.f32 	%f89, [%r56+240];
	fma.rn.f32 	%f90, %f88, %f89, %f87;
	ld.shared.f32 	%f91, [%r55+28];
	ld.shared.f32 	%f92, [%r56+280];
	fma.rn.f32 	%f119, %f91, %f92, %f90;
	add.s32 	%r73, %r73, 8;
$L__BB2_8:
	setp.eq.s32 	%p6, %r14, 0;
	@%p6 bra 	$L__BB2_15;
	add.s32 	%r57, %r14, -1;
	setp.lt.u32 	%p7, %r57, 3;
	@%p7 bra 	$L__BB2_11;
	shl.b32 	%r58, %r73, 2;
	add.s32 	%r59, %r8, %r58;
	ld.shared.f32 	%f94, [%r59];
	mad.lo.s32 	%r60, %r73, 40, %r12;
	ld.shared.f32 	%f95, [%r60];
	fma.rn.f32 	%f96, %f94, %f95, %f119;
	ld.shared.f32 	%f97, [%r59+4];
	ld.shared.f32 	%f98, [%r60+40];
	fma.rn.f32 	%f99, %f97, %f98, %f96;
	ld.shared.f32 	%f100, [%r59+8];
	ld.shared.f32 	%f101, [%r60+80];
	fma.rn.f32 	%f102, %f100, %f101, %f99;
	ld.shared.f32 	%f103, [%r59+12];
	ld.shared.f32 	%f104, [%r60+120];
	fma.rn.f32 	%f119, %f103, %f104, %f102;
	add.s32 	%r73, %r73, 4;
$L__BB2_11:
	setp.eq.s32 	%p8, %r15, 0;
	@%p8 bra 	$L__BB2_15;
	setp.eq.s32 	%p9, %r15, 1;
	shl.b32 	%r61, %r73, 2;
	add.s32 	%r34, %r8, %r61;
	ld.shared.f32 	%f105, [%r34];
	mad.lo.s32 	%r35, %r73, 40, %r12;
	ld.shared.f32 	%f106, [%r35];
	fma.rn.f32 	%f119, %f105, %f106, %f119;
	@%p9 bra 	$L__BB2_15;
	setp.eq.s32 	%p10, %r15, 2;
	ld.shared.f32 	%f107, [%r34+4];
	ld.shared.f32 	%f108, [%r35+40];
	fma.rn.f32 	%f119, %f107, %f108, %f119;
	@%p10 bra 	$L__BB2_15;
	ld.shared.f32 	%f109, [%r34+8];
	ld.shared.f32 	%f110, [%r35+80];
	fma.rn.f32 	%f119, %f109, %f110, %f119;
$L__BB2_15:
	bar.sync 	0;
	add.s32 	%r68, %r68, %r5;
	add.s32 	%r67, %r67, %r18;
	setp.lt.s32 	%p11, %r68, %r4;
	@%p11 bra 	$L__BB2_2;
$L__BB2_16:
	ld.param.u64 	%rd13, [_Z10matrixMultPKfS0_Pfii_param_2];
	cvta.to.global.u64 	%rd10, %rd13;
	mov.u32 	%r62, %tid.y;
	add.s32 	%r63, %r2, %r62;
	mov.u32 	%r64, %tid.x;
	add.s32 	%r65, %r6, %r64;
	mad.lo.s32 	%r66, %r39, %r63, %r65;
	mul.wide.s32 	%rd11, %r66, 4;
	add.s64 	%rd12, %rd10, %rd11;
	st.global.f32 	[%rd12], %f119;
	ret;

}


// ===== COMPILED SASS (sm_100) =====

	.target	sm_100

	.elftype	@"ET_EXEC"


//--------------------- .note.nv.tkinfo           --------------------------
	.section	.note.nv.tkinfo,"",@"SHT_NOTE"
	.sectionflags	@"SHF_NOTE_NV_TKINFO"
	.tkinfo
        /*0018*/ 	.word	0x00000002
        /*0030*/ 	.string	""
        /*0030*/ 	.string	"ptxas"
        /*0030*/ 	.string	"Cuda compilation tools, release 13.0, V13.0.88"
        /*0030*/ 	.string	"Build cuda_13.0.r13.0/compiler.36424714_0"
        /*0030*/ 	.string	"-arch sm_100 -m 64 "



//--------------------- .note.nv.cuinfo           --------------------------
	.section	.note.nv.cuinfo,"",@"SHT_NOTE"
	.sectionflags	@"SHF_NOTE_NV_CUINFO"
        /*0018*/ 	.short	0x0002
        /*001a*/ 	.short	0x0064
        /*001c*/ 	.short	0x0082
	.zero		2


//--------------------- .nv.info                  --------------------------
	.section	.nv.info,"",@"SHT_CUDA_INFO"
	.align	4


	//----- nvinfo : EIATTR_REGCOUNT
	.align		4
        /*0000*/ 	.byte	0x04, 0x2f
        /*0002*/ 	.short	(.L_4 - .L_3)
	.align		4
.L_3:
        /*0004*/ 	.word	index@(_Z4showPPfii)
        /*0008*/ 	.word	0x00000022


	//----- nvinfo : EIATTR_FRAME_SIZE
	.align		4
.L_4:
        /*000c*/ 	.byte	0x04, 0x11
        /*000e*/ 	.short	(.L_6 - .L_5)
	.align		4
.L_5:
        /*0010*/ 	.word	index@(_Z4showPPfii)
        /*0014*/ 	.word	0x00000008


	//----- nvinfo : EIATTR_REGCOUNT
	.align		4
.L_6:
        /*0018*/ 	.byte	0x04, 0x2f
        /*001a*/ 	.short	(.L_8 - .L_7)
	.align		4
.L_7:
        /*001c*/ 	.word	index@(_Z26matrixMultiplicationKernelPfS_S_i)
        /*0020*/ 	.word	0x0000001e


	//----- nvinfo : EIATTR_FRAME_SIZE
	.align		4
.L_8:
        /*0024*/ 	.byte	0x04, 0x11
        /*0026*/ 	.short	(.L_10 - .L_9)
	.align		4
.L_9:
        /*0028*/ 	.word	index@(_Z26matrixMultiplicationKernelPfS_S_i)
        /*002c*/ 	.word	0x00000000


	//----- nvinfo : EIATTR_REGCOUNT
	.align		4
.L_10:
        /*0030*/ 	.byte	0x04, 0x2f
        /*0032*/ 	.short	(.L_12 - .L_11)
	.align		4
.L_11:
        /*0034*/ 	.word	index@(_Z10matrixMultPKfS0_Pfii)
        /*0038*/ 	.word	0x00000020


	//----- nvinfo : EIATTR_FRAME_SIZE
	.align		4
.L_12:
        /*003c*/ 	.byte	0x04, 0x11
        /*003e*/ 	.short	(.L_14 - .L_13)
	.align		4
.L_13:
        /*0040*/ 	.word	index@(_Z10matrixMultPKfS0_Pfii)
        /*0044*/ 	.word	0x00000000


	//----- nvinfo : EIATTR_MIN_STACK_SIZE
	.align		4
.L_14:
        /*0048*/ 	.byte	0x04, 0x12
        /*004a*/ 	.short	(.L_16 - .L_15)
	.align		4
.L_15:
        /*004c*/ 	.word	index@(_Z10matrixMultPKfS0_Pfii)
        /*0050*/ 	.word	0x00000000


	//----- nvinfo : EIATTR_MIN_STACK_SIZE
	.align		4
.L_16:
        /*0054*/ 	.byte	0x04, 0x12
        /*0056*/ 	.short	(.L_18 - .L_17)
	.align		4
.L_17:
        /*0058*/ 	.word	index@(_Z26matrixMultiplicationKernelPfS_S_i)
        /*005c*/ 	.word	0x00000000


	//----- nvinfo : EIATTR_MIN_STACK_SIZE
	.align		4
.L_18:
        /*0060*/ 	.byte	0x04, 0x12
        /*0062*/ 	.short	(.L_20 - .L_19)
	.align		4
.L_19:
        /*0064*/ 	.word	index@(_Z4showPPfii)
        /*0068*/ 	.word	0x00000008
.L_20:


//--------------------- .nv.compat                --------------------------
	.section	.nv.compat,"",@"SHT_CUDA_COMPAT_INFO"
	.align	4
        /*0000*/ 	.byte	0x02, 0x09, 0x00, 0x00, 0x02, 0x02, 0x01, 0x00, 0x02, 0x05, 0x05, 0x00, 0x03, 0x07, 0x01, 0x01
        /*0010*/ 	.byte	0x02, 0x03, 0x00, 0x00, 0x02, 0x06, 0x01, 0x00, 0x04, 0x0b, 0x08, 0x00, 0x09, 0x00, 0x00, 0x00
        /*0020*/ 	.byte	0x00, 0x00, 0x00, 0x00


//--------------------- .nv.info._Z10matrixMultPKfS0_Pfii --------------------------
	.section	.nv.info._Z10matrixMultPKfS0_Pfii,"",@"SHT_CUDA_INFO"
	.sectionflags	@""
	.align	4


	//----- nvinfo : EIATTR_CUDA_API_VERSION
	.align		4
        /*0000*/ 	.byte	0x04, 0x37
        /*0002*/ 	.short	(.L_22 - .L_21)
.L_21:
        /*0004*/ 	.word	0x00000082


	//----- nvinfo : EIATTR_KPARAM_INFO
	.align		4
.L_22:
        /*0008*/ 	.byte	0x04, 0x17
        /*000a*/ 	.short	(.L_24 - .L_23)
.L_23:
        /*000c*/ 	.word	0x00000000
        /*0010*/ 	.short	0x0004
        /*0012*/ 	.short	0x001c
        /*0014*/ 	.byte	0x00, 0xf0, 0x11, 0x00


	//----- nvinfo : EIATTR_KPARAM_INFO
	.align		4
.L_24:
        /*0018*/ 	.byte	0x04, 0x17
        /*001a*/ 	.short	(.L_26 - .L_25)
.L_25:
        /*001c*/ 	.word	0x00000000
        /*0020*/ 	.short	0x0003
        /*0022*/ 	.short	0x0018
        /*0024*/ 	.byte	0x00, 0xf0, 0x11, 0x00


	//----- nvinfo : EIATTR_KPARAM_INFO
	.align		4
.L_26:
        /*0028*/ 	.byte	0x04, 0x17
        /*002a*/ 	.short	(.L_28 - .L_27)
.L_27:
        /*002c*/ 	.word	0x00000000
        /*0030*/ 	.short	0x0002
        /*0032*/ 	.short	0x0010
        /*0034*/ 	.byte	0x00, 0xf5, 0x21, 0x00


	//----- nvinfo : EIATTR_KPARAM_INFO
	.align		4
.L_28:
        /*0038*/ 	.byte	0x04, 0x17
        /*003a*/ 	.short	(.L_30 - .L_29)
.L_29:
        /*003c*/ 	.word	0x00000000
        /*0040*/ 	.short	0x0001
        /*0042*/ 	.short	0x0008
        /*0044*/ 	.byte	0x00, 0xf5, 0x21, 0x00


	//----- nvinfo : EIATTR_KPARAM_INFO
	.align		4
.L_30:
        /*0048*/ 	.byte	0x04, 0x17
        /*004a*/ 	.short	(.L_32 - .L_31)
.L_31:
        /*004c*/ 	.word	0x00000000
        /*0050*/ 	.short	0x0000
        /*0052*/ 	.short	0x0000
        /*0054*/ 	.byte	0x00, 0xf5, 0x21, 0x00


	//----- nvinfo : EIATTR_SPARSE_MMA_MASK
	.align		4
.L_32:
        /*0058*/ 	.byte	0x03, 0x50
        /*005a*/ 	.short	0x0000


	//----- nvinfo : EIATTR_MAXREG_COUNT
	.align		4
        /*005c*/ 	.byte	0x03, 0x1b
        /*005e*/ 	.short	0x00ff


	//----- nvinfo : EIATTR_NUM_BARRIERS
	.align		4
        /*0060*/ 	.byte	0x02, 0x4c
        /*0062*/ 	.byte	0x01
	.zero		1


	//----- nvinfo : EIATTR_MERCURY_ISA_VERSION
	.align		4
        /*0064*/ 	.byte	0x03, 0x5f
        /*0066*/ 	.short	0x0101


	//----- nvinfo : EIATTR_VRC_CTA_INIT_COUNT
	.align		4
        /*0068*/ 	.byte	0x02, 0x4a
	.zero		1
	.zero		1


	//----- nvinfo : EIATTR_EXIT_INSTR_OFFSETS
	.align		4
        /*006c*/ 	.byte	0x04, 0x1c
        /*006e*/ 	.short	(.L_34 - .L_33)


	//   ....[0]....
.L_33:
        /*0070*/ 	.word	0x00000b00


	//----- nvinfo : EIATTR_CBANK_PARAM_SIZE
	.align		4
.L_34:
        /*0074*/ 	.byte	0x03, 0x19
        /*0076*/ 	.short	0x0020


	//----- nvinfo : EIATTR_PARAM_CBANK
	.align		4
        /*0078*/ 	.byte	0x04, 0x0a
        /*007a*/ 	.short	(.L_36 - .L_35)
	.align		4
.L_35:
        /*007c*/ 	.word	index@(.nv.constant0._Z10matrixMultPKfS0_Pfii)
        /*0080*/ 	.short	0x0380
        /*0082*/ 	.short	0x0020


	//----- nvinfo : EIATTR_SW_WAR
	.align		4
.L_36:
        /*0084*/ 	.byte	0x04, 0x36
        /*0086*/ 	.short	(.L_38 - .L_37)
.L_37:
        /*0088*/ 	.word	0x00000008
.L_38:


//--------------------- .nv.info._Z26matrixMultiplicationKernelPfS_S_i --------------------------
	.section	.nv.info._Z26matrixMultiplicationKernelPfS_S_i,"",@"SHT_CUDA_INFO"
	.sectionflags	@""
	.align	4


	//----- nvinfo : EIATTR_CUDA_API_VERSION
	.align		4
        /*0000*/ 	.byte	0x04, 0x37
        /*0002*/ 	.short	(.L_40 - .L_39)
.L_39:
        /*0004*/ 	.word	0x00000082


	//----- nvinfo : EIATTR_KPARAM_INFO
	.align		4
.L_40:
        /*0008*/ 	.byte	0x04, 0x17
        /*000a*/ 	.short	(.L_42 - .L_41)
.L_41:
        /*000c*/ 	.word	0x00000000
        /*0010*/ 	.short	0x0003
        /*0012*/ 	.short	0x0018
        /*0014*/ 	.byte	0x00, 0xf0, 0x11, 0x00


	//----- nvinfo : EIATTR_KPARAM_INFO
	.align		4
.L_42:
        /*0018*/ 	.byte	0x04, 0x17
        /*001a*/ 	.short	(.L_44 - .L_43)
.L_43:
        /*001c*/ 	.word	0x00000000
        /*0020*/ 	.short	0x0002
        /*0022*/ 	.short	0x0010
        /*0024*/ 	.byte	0x00, 0xf5, 0x21, 0x00


	//----- nvinfo : EIATTR_KPARAM_INFO
	.align		4
.L_44:
        /*0028*/ 	.byte	0x04, 0x17
        /*002a*/ 	.short	(.L_46 - .L_45)
.L_45:
        /*002c*/ 	.word	0x00000000
        /*0030*/ 	.short	0x0001
        /*0032*/ 	.short	0x0008
        /*0034*/ 	.byte	0x00, 0xf5, 0x21, 0x00


	//----- nvinfo : EIATTR_KPARAM_INFO
	.align		4
.L_46:
        /*0038*/ 	.byte	0x04, 0x17
        /*003a*/ 	.short	(.L_48 - .L_47)
.L_47:
        /*003c*/ 	.word	0x00000000
        /*0040*/ 	.short	0x0000
        /*0042*/ 	.short	0x0000
        /*0044*/ 	.byte	0x00, 0xf5, 0x21, 0x00


	//----- nvinfo : EIATTR_SPARSE_MMA_MASK
	.align		4
.L_48:
        /*0048*/ 	.byte	0x03, 0x50
        /*004a*/ 	.short	0x0000


	//----- nvinfo : EIATTR_MAXREG_COUNT
	.align		4
        /*004c*/ 	.byte	0x03, 0x1b
        /*004e*/ 	.short	0x00ff


	//----- nvinfo : EIATTR_MERCURY_ISA_VERSION
	.align		4
        /*0050*/ 	.byte	0x03, 0x5f
        /*0052*/ 	.short	0x0101


	//----- nvinfo : EIATTR_VRC_CTA_INIT_COUNT
	.align		4
        /*0054*/ 	.byte	0x02, 0x4a
	.zero		1
	.zero		1


	//----- nvinfo : EIATTR_EXIT_INSTR_OFFSETS
	.align		4
        /*0058*/ 	.byte	0x04, 0x1c
        /*005a*/ 	.short	(.L_50 - .L_49)


	//   ....[0]....
.L_49:
        /*005c*/ 	.word	0x000000c0


	//   ....[1]....
        /*0060*/ 	.word	0x00000a90


	//----- nvinfo : EIATTR_CBANK_PARAM_SIZE
	.align		4
.L_50:
        /*0064*/ 	.byte	0x03, 0x19
        /*0066*/ 	.short	0x001c


	//----- nvinfo : EIATTR_PARAM_CBANK
	.align		4
        /*0068*/ 	.byte	0x04, 0x0a
        /*006a*/ 	.short	(.L_52 - .L_51)
	.align		4
.L_51:
        /*006c*/ 	.word	index@(.nv.constant0._Z26matrixMultiplicationKernelPfS_S_i)
        /*0070*/ 	.short	0x0380
        /*0072*/ 	.short	0x001c


	//----- nvinfo : EIATTR_SW_WAR
	.align		4
.L_52:
        /*0074*/ 	.byte	0x04, 0x36
        /*0076*/ 	.short	(.L_54 - .L_53)
.L_53:
        /*0078*/ 	.word	0x00000008
.L_54:


//--------------------- .nv.info._Z4showPPfii     --------------------------
	.section	.nv.info._Z4showPPfii,"",@"SHT_CUDA_INFO"
	.sectionflags	@""
	.align	4


	//----- nvinfo : EIATTR_CUDA_API_VERSION
	.align		4
        /*0000*/ 	.byte	0x04, 0x37
        /*0002*/ 	.short	(.L_56 - .L_55)
.L_55:
        /*0004*/ 	.word	0x00000082


	//----- nvinfo : EIATTR_KPARAM_INFO
	.align		4
.L_56:
        /*0008*/ 	.byte	0x04, 0x17
        /*000a*/ 	.short	(.L_58 - .L_57)
.L_57:
        /*000c*/ 	.word	0x00000000
        /*0010*/ 	.short	0x0002
        /*0012*/ 	.short	0x000c
        /*0014*/ 	.byte	0x00, 0xf0, 0x11, 0x00


	//----- nvinfo : EIATTR_KPARAM_INFO
	.align		4
.L_58:
        /*0018*/ 	.byte	0x04, 0x17
        /*001a*/ 	.short	(.L_60 - .L_59)
.L_59:
        /*001c*/ 	.word	0x00000000
        /*0020*/ 	.short	0x0001
        /*0022*/ 	.short	0x0008
        /*0024*/ 	.byte	0x00, 0xf0, 0x11, 0x00


	//----- nvinfo : EIATTR_KPARAM_INFO
	.align		4
.L_60:
        /*0028*/ 	.byte	0x04, 0x17
        /*002a*/ 	.short	(.L_62 - .L_61)
.L_61:
        /*002c*/ 	.word	0x00000000
        /*0030*/ 	.short	0x0000
        /*0032*/ 	.short	0x0000
        /*0034*/ 	.byte	0x00, 0xf5, 0x21, 0x00


	//----- nvinfo : EIATTR_SPARSE_MMA_MASK
	.align		4
.L_62:
        /*0038*/ 	.byte	0x03, 0x50
        /*003a*/ 	.short	0x0000


	//----- nvinfo : EIATTR_MAXREG_COUNT
	.align		4
        /*003c*/ 	.byte	0x03, 0x1b
        /*003e*/ 	.short	0x00ff


	//----- nvinfo : EIATTR_EXTERNS
	.align		4
        /*0040*/ 	.byte	0x04, 0x0f
        /*0042*/ 	.short	(.L_64 - .L_63)


	//   ....[0]....
	.align		4
.L_63:
        /*0044*/ 	.word	index@(vprintf)


	//----- nvinfo : EIATTR_MERCURY_ISA_VERSION
	.align		4
.L_64:
        /*0048*/ 	.byte	0x03, 0x5f
        /*004a*/ 	.short	0x0101


	//----- nvinfo : EIATTR_VRC_CTA_INIT_COUNT
	.align		4
        /*004c*/ 	.byte	0x02, 0x4a
	.zero		1
	.zero		1


	//----- nvinfo : EIATTR_SYSCALL_OFFSETS
	.align		4
        /*0050*/ 	.byte	0x04, 0x46
        /*0052*/ 	.short	(.L_66 - .L_65)


	//   ....[0]....
.L_65:
        /*0054*/ 	.word	0x000000d0


	//   ....[1]....
        /*0058*/ 	.word	0x00000240


	//   ....[2]....
        /*005c*/ 	.word	0x000002b0


	//   ....[3]....
        /*0060*/ 	.word	0x00000320


	//   ....[4]....
        /*0064*/ 	.word	0x00000390


	//   ....[5]....
        /*0068*/ 	.word	0x00000470


	//   ....[6]....
        /*006c*/ 	.word	0x00000720


	//   ....[7]....
        /*0070*/ 	.word	0x00000830


	//   ....[8]....
        /*0074*/ 	.word	0x00000930


	//   ....[9]....
        /*0078*/ 	.word	0x00000a30


	//   ....[10]....
        /*007c*/ 	.word	0x00000b30


	//   ....[11]....
        /*0080*/ 	.word	0x00000c30


	//   ....[12]....
        /*0084*/ 	.word	0x00000d30


	//   ....[13]....
        /*0088*/ 	.word	0x00000e30


	//   ....[14]....
        /*008c*/ 	.word	0x00000f30


	//   ....[15]....
        /*0090*/ 	.word	0x00001030


	//   ....[16]....
        /*0094*/ 	.word	0x00001130


	//   ....[17]....
        /*0098*/ 	.word	0x00001230


	//   ....[18]....
        /*009c*/ 	.word	0x00001330


	//   ....[19]....
        /*00a0*/ 	.word	0x00001430


	//   ....[20]....
        /*00a4*/ 	.word	0x00001530


	//   ....[21]....
        /*00a8*/ 	.word	0x00001630


	//   ....[22]....
        /*00ac*/ 	.word	0x00001820


	//   ....[23]....
        /*00b0*/ 	.word	0x00001940


	//   ....[24]....
        /*00b4*/ 	.word	0x00001a30


	//   ....[25]....
        /*00b8*/ 	.word	0x00001b20


	//   ....[26]....
        /*00bc*/ 	.word	0x00001c10


	//   ....[27]....
        /*00c0*/ 	.word	0x00001d00


	//   ....[28]....
        /*00c4*/ 	.word	0x00001df0


	//   ....[29]....
        /*00c8*/ 	.word	0x00001ee0


	//   ....[30]....
        /*00cc*/ 	.word	0x00002090


	//   ....[31]....
        /*00d0*/ 	.word	0x00002190


	//   ....[32]....
        /*00d4*/ 	.word	0x00002280


	//   ....[33]....
        /*00d8*/ 	.word	0x00002370


	//   ....[34]....
        /*00dc*/ 	.word	0x00002500


	//   ....[35]....
        /*00e0*/ 	.word	0x00002640


	//   ....[36]....
        /*00e4*/ 	.word	0x00002750


	//   ....[37]....
        /*00e8*/ 	.word	0x000027d0


	//----- nvinfo : EIATTR_EXIT_INSTR_OFFSETS
	.align		4
.L_66:
        /*00ec*/ 	.byte	0x04, 0x1c
        /*00ee*/ 	.short	(.L_68 - .L_67)


	//   ....[0]....
.L_67:
        /*00f0*/ 	.word	0x00000100


	//   ....[1]....
        /*00f4*/ 	.word	0x000003e0


	//   ....[2]....
        /*00f8*/ 	.word	0x000004a0


	//   ....[3]....
        /*00fc*/ 	.word	0x00002800


	//----- nvinfo : EIATTR_CRS_STACK_SIZE
	.align		4
.L_68:
        /*0100*/ 	.byte	0x04, 0x1e
        /*0102*/ 	.short	(.L_70 - .L_69)
.L_69:
        /*0104*/ 	.word	0x00000000


	//----- nvinfo : EIATTR_CBANK_PARAM_SIZE
	.align		4
.L_70:
        /*0108*/ 	.byte	0x03, 0x19
        /*010a*/ 	.short	0x0010


	//----- nvinfo : EIATTR_PARAM_CBANK
	.align		4
        /*010c*/ 	.byte	0x04, 0x0a
        /*010e*/ 	.short	(.L_72 - .L_71)
	.align		4
.L_71:
        /*0110*/ 	.word	index@(.nv.constant0._Z4showPPfii)
        /*0114*/ 	.short	0x0380
        /*0116*/ 	.short	0x0010


	//----- nvinfo : EIATTR_SW_WAR
	.align		4
.L_72:
        /*0118*/ 	.byte	0x04, 0x36
        /*011a*/ 	.short	(.L_74 - .L_73)
.L_73:
        /*011c*/ 	.word	0x00000008
.L_74:


//--------------------- .nv.callgraph             --------------------------
	.section	.nv.callgraph,"",@"SHT_CUDA_CALLGRAPH"
	.align	4
	.sectionentsize	8
	.align		4
        /*0000*/ 	.word	0x00000000
	.align		4
        /*0004*/ 	.word	0xffffffff
	.align		4
        /*0008*/ 	.word	index@(_Z4showPPfii)
	.align		4
        /*000c*/ 	.word	index@(vprintf)
	.align		4
        /*0010*/ 	.word	0x00000000
	.align		4
        /*0014*/ 	.word	0xfffffffe
	.align		4
        /*0018*/ 	.word	0x00000000
	.align		4
        /*001c*/ 	.word	0xfffffffd
	.align		4
        /*0020*/ 	.word	0x00000000
	.align		4
        /*0024*/ 	.word	0xfffffffc


//--------------------- .nv.constant4             --------------------------
	.section	.nv.constant4,"a",@progbits
	.align	8
	.align		8
.nv.constant4:
        /*0000*/ 	.dword	$str
	.align		8
        /*0008*/ 	.dword	$str$1
	.align		8
        /*0010*/ 	.dword	$str$2
	.align		8
        /*0018*/ 	.dword	vprintf


//--------------------- .text._Z10matrixMultPKfS0_Pfii --------------------------
	.section	.text._Z10matrixMultPKfS0_Pfii,"ax",@progbits
	.align	128
        .global         _Z10matrixMultPKfS0_Pfii
        .type           _Z10matrixMultPKfS0_Pfii,@function
        .size           _Z10matrixMultPKfS0_Pfii,(.L_x_61 - _Z10matrixMultPKfS0_Pfii)
        .other          _Z10matrixMultPKfS0_Pfii,@"STO_CUDA_ENTRY STV_DEFAULT"
_Z10matrixMultPKfS0_Pfii:
.text._Z10matrixMultPKfS0_Pfii:
[----:B------:R-:W-:Y:S08]  /*0000*/  LDC R1, c[0x0][0x37c] ;  /* 0x0000df00ff017b82 */ /* 0x000ff00000000800 */
[----:B------:R-:W0:Y:S01]  /*0010*/  S2UR UR4, SR_CTAID.Y ;  /* 0x00000000000479c3 */ /* 0x000e220000002600 */
[----:B------:R-:W0:Y:S01]  /*0020*/  LDCU UR7, c[0x0][0x364] ;  /* 0x00006c80ff0777ac */ /* 0x000e220008000800 */
[----:B------:R-:W-:Y:S01]  /*0030*/  HFMA2 R25, -RZ, RZ, 0, 0 ;  /* 0x00000000ff197431 */ /* 0x000fe200000001ff */
[----:B------:R-:W1:Y:S05]  /*0040*/  LDCU UR11, c[0x0][0x398] ;  /* 0x00007300ff0b77ac */ /* 0x000e6a0008000800 */
[----:B------:R-:W2:Y:S01]  /*0050*/  S2UR UR10, SR_CTAID.X ;  /* 0x00000000000a79c3 */ /* 0x000ea20000002500 */
[----:B------:R-:W3:Y:S07]  /*0060*/  LDCU.64 UR8, c[0x0][0x358] ;  /* 0x00006b00ff0877ac */ /* 0x000eee0008000a00 */
[----:B------:R-:W2:Y:S01]  /*0070*/  LDC R0, c[0x0][0x360] ;  /* 0x0000d800ff007b82 */ /* 0x000ea20000000800 */
[----:B0-----:R-:W-:-:S04]  /*0080*/  UIMAD UR4, UR7, UR4, URZ ;  /* 0x00000004070472a4 */ /* 0x001fc8000f8e02ff */
[----:B-1----:R-:W-:-:S04]  /*0090*/  UIMAD UR5, UR4, UR11, URZ ;  /* 0x0000000b040572a4 */ /* 0x002fc8000f8e02ff */
[----:B------:R-:W-:-:S04]  /*00a0*/  UIADD3 UR6, UPT, UPT, UR5, -0x1, UR11 ;  /* 0xffffffff05067890 */ /* 0x000fc8000fffe00b */
[----:B------:R-:W-:Y:S01]  /*00b0*/  UISETP.GE.AND UP0, UPT, UR5, UR6, UPT ;  /* 0x000000060500728c */ /* 0x000fe2000bf06270 */
[----:B--2---:R-:W-:-:S08]  /*00c0*/  IMAD R19, R0, UR10, RZ ;  /* 0x0000000a00137c24 */ /* 0x004fd0000f8e02ff */
[----:B---3--:R-:W-:Y:S05]  /*00d0*/  BRA.U UP0, `(.L_x_0) ;  /* 0x0000000900647547 */ /* 0x008fea000b800000 */
[----:B------:R-:W0:Y:S01]  /*00e0*/  S2R R7, SR_CgaCtaId ;  /* 0x0000000000077919 */ /* 0x000e220000008800 */
[----:B------:R-:W1:Y:S01]  /*00f0*/  LDCU UR10, c[0x0][0x39c] ;  /* 0x00007380ff0a77ac */ /* 0x000e620008000800 */
[----:B------:R-:W-:Y:S01]  /*0100*/  MOV R2, 0x400 ;  /* 0x0000040000027802 */ /* 0x000fe20000000f00 */
[----:B------:R-:W2:Y:S01]  /*0110*/  S2R R8, SR_TID.X ;  /* 0x0000000000087919 */ /* 0x000ea20000002100 */
[----:B------:R-:W-:Y:S02]  /*0120*/  MOV R18, UR5 ;  /* 0x0000000500127c02 */ /* 0x000fe40008000f00 */
[----:B------:R-:W-:Y:S01]  /*0130*/  IADD3 R3, PT, PT, R2, 0x190, RZ ;  /* 0x0000019002037810 */ /* 0x000fe20007ffe0ff */
[----:B------:R-:W3:Y:S01]  /*0140*/  S2R R12, SR_TID.Y ;  /* 0x00000000000c7919 */ /* 0x000ee20000002200 */
[----:B------:R-:W-:Y:S02]  /*0150*/  LOP3.LUT R4, R0, 0x3, RZ, 0xc0, !PT ;  /* 0x0000000300047812 */ /* 0x000fe400078ec0ff */
[----:B------:R-:W-:-:S02]  /*0160*/  MOV R25, RZ ;  /* 0x000000ff00197202 */ /* 0x000fc40000000f00 */
[----:B------:R-:W-:Y:S02]  /*0170*/  MOV R6, R19 ;  /* 0x0000001300067202 */ /* 0x000fe40000000f00 */
[C---:B0-----:R-:W-:Y:S02]  /*0180*/  LEA R5, R7.reuse, R2, 0x18 ;  /* 0x0000000207057211 */ /* 0x041fe400078ec0ff */
[----:B------:R-:W-:Y:S02]  /*0190*/  LEA R7, R7, R3, 0x18 ;  /* 0x0000000307077211 */ /* 0x000fe400078ec0ff */
[----:B------:R-:W-:Y:S02]  /*01a0*/  LOP3.LUT R2, R0, 0xf, RZ, 0xc0, !PT ;  /* 0x0000000f00027812 */ /* 0x000fe400078ec0ff */
[----:B--2---:R-:W-:Y:S01]  /*01b0*/  LEA R7, R8, R7, 0x2 ;  /* 0x0000000708077211 */ /* 0x004fe200078e10ff */
[----:B---3--:R-:W-:Y:S01]  /*01c0*/  IMAD R5, R12, 0x28, R5 ;  /* 0x000000280c057824 */ /* 0x008fe200078e0205 */
[----:B------:R-:W-:Y:S01]  /*01d0*/  LOP3.LUT R3, R0, 0x7, RZ, 0xc0, !PT ;  /* 0x0000000700037812 */ /* 0x000fe200078ec0ff */
[----:B------:R-:W-:-:S02]  /*01e0*/  IMAD R13, R12, UR11, R8 ;  /* 0x0000000b0c0d7c24 */ /* 0x000fc4000f8e0208 */
[----:B-1----:R-:W-:Y:S01]  /*01f0*/  IMAD R9, R12, UR10, R8 ;  /* 0x0000000a0c097c24 */ /* 0x002fe2000f8e0208 */
[----:B------:R-:W-:Y:S01]  /*0200*/  LEA R8, R8, R5, 0x2 ;  /* 0x0000000508087211 */ /* 0x000fe200078e10ff */
[----:B------:R-:W-:Y:S01]  /*0210*/  IMAD R11, R12, 0x28, R7 ;  /* 0x000000280c0b7824 */ /* 0x000fe200078e0207 */
[----:B------:R-:W-:Y:S02]  /*0220*/  IADD3 R10, PT, PT, R5, 0x20, RZ ;  /* 0x00000020050a7810 */ /* 0x000fe40007ffe0ff */
[----:B------:R-:W-:-:S07]  /*0230*/  IADD3 R12, PT, PT, R7, 0x140, RZ ;  /* 0x00000140070c7810 */ /* 0x000fce0007ffe0ff */
.L_x_6:
[----:B0-----:R-:W0:Y:S01]  /*0240*/  LDC.64 R16, c[0x0][0x380] ;  /* 0x0000e000ff107b82 */ /* 0x001e220000000a00 */
[----:B------:R-:W-:Y:S02]  /*0250*/  IADD3 R21, PT, PT, R13, R18, RZ ;  /* 0x000000120d157210 */ /* 0x000fe40007ffe0ff */
[----:B------:R-:W-:-:S05]  /*0260*/  IADD3 R23, PT, PT, R9, R6, RZ ;  /* 0x0000000609177210 */ /* 0x000fca0007ffe0ff */
[----:B------:R-:W1:Y:S01]  /*0270*/  LDC.64 R14, c[0x0][0x388] ;  /* 0x0000e200ff0e7b82 */ /* 0x000e620000000a00 */
[----:B0-----:R-:W-:-:S06]  /*0280*/  IMAD.WIDE.U32 R16, R21, 0x4, R16 ;  /* 0x0000000415107825 */ /* 0x001fcc00078e0010 */
[----:B------:R-:W2:Y:S01]  /*0290*/  LDG.E R17, desc[UR8][R16.64] ;  /* 0x0000000810117981 */ /* 0x000ea2000c1e1900 */
[----:B-1----:R-:W-:-:S06]  /*02a0*/  IMAD.WIDE.U32 R14, R23, 0x4, R14 ;  /* 0x00000004170e7825 */ /* 0x002fcc00078e000e */
[----:B------:R-:W3:Y:S01]  /*02b0*/  LDG.E R14, desc[UR8][R14.64] ;  /* 0x000000080e0e7981 */ /* 0x000ee2000c1e1900 */
[C---:B------:R-:W-:Y:S02]  /*02c0*/  ISETP.GE.U32.AND P1, PT, R0.reuse, 0x10, PT ;  /* 0x000000100000780c */ /* 0x040fe40003f26070 */
[----:B------:R-:W-:-:S04]  /*02d0*/  IADD3 R18, PT, PT, R0, R18, RZ ;  /* 0x0000001200127210 */ /* 0x000fc80007ffe0ff */
[----:B------:R-:W-:Y:S02]  /*02e0*/  ISETP.GE.AND P0, PT, R18, UR6, PT ;  /* 0x0000000612007c0c */ /* 0x000fe4000bf06270 */
[----:B------:R-:W-:Y:S01]  /*02f0*/  MOV R20, RZ ;  /* 0x000000ff00147202 */ /* 0x000fe20000000f00 */
[----:B--2---:R0:W-:Y:S04]  /*0300*/  STS [R8], R17 ;  /* 0x0000001108007388 */ /* 0x0041e80000000800 */
[----:B---3--:R0:W-:Y:S01]  /*0310*/  STS [R11], R14 ;  /* 0x0000000e0b007388 */ /* 0x0081e20000000800 */
[----:B------:R-:W-:Y:S06]  /*0320*/  BAR.SYNC.DEFER_BLOCKING 0x0 ;  /* 0x0000000000007b1d */ /* 0x000fec0000010000 */
[----:B------:R-:W-:Y:S05]  /*0330*/  @!P1 BRA `(.L_x_1) ;  /* 0x0000000000c89947 */ /* 0x000fea0003800000 */
[C---:B------:R-:W-:Y:S02]  /*0340*/  LOP3.LUT R23, R0.reuse, 0xfffffff0, RZ, 0xc0, !PT ;  /* 0xfffffff000177812 */ /* 0x040fe400078ec0ff */
[----:B------:R-:W-:Y:S02]  /*0350*/  MOV R22, R12 ;  /* 0x0000000c00167202 */ /* 0x000fe40000000f00 */
[----:B------:R-:W-:Y:S02]  /*0360*/  MOV R21, R10 ;  /* 0x0000000a00157202 */ /* 0x000fe40000000f00 */
[----:B------:R-:W-:Y:S02]  /*0370*/  LOP3.LUT R20, R0, 0x7f0, RZ, 0xc0, !PT ;  /* 0x000007f000147812 */ /* 0x000fe400078ec0ff */
[----:B------:R-:W-:-:S07]  /*0380*/  IADD3 R23, PT, PT, -R23, RZ, RZ ;  /* 0x000000ff17177210 */ /* 0x000fce0007ffe1ff */
.L_x_2:
[----:B0-----:R-:W-:Y:S01]  /*0390*/  LDS R14, [R22+-0x140] ;  /* 0xfffec000160e7984 */ /* 0x001fe20000000800 */
[----:B------:R-:W-:-:S03]  /*03a0*/  IADD3 R23, PT, PT, R23, 0x10, RZ ;  /* 0x0000001017177810 */ /* 0x000fc60007ffe0ff */
[----:B------:R-:W0:Y:S01]  /*03b0*/  LDS.64 R16, [R21+-0x20] ;  /* 0xffffe00015107984 */ /* 0x000e220000000a00 */
[----:B------:R-:W-:-:S03]  /*03c0*/  ISETP.NE.AND P1, PT, R23, RZ, PT ;  /* 0x000000ff1700720c */ /* 0x000fc60003f25270 */
[----:B------:R-:W1:Y:S04]  /*03d0*/  LDS R27, [R22+-0x118] ;  /* 0xfffee800161b7984 */ /* 0x000e680000000800 */
[----:B------:R-:W-:Y:S01]  /*03e0*/  LDS R24, [R22+-0xf0] ;  /* 0xffff100016187984 */ /* 0x000fe20000000800 */
[----:B0-----:R-:W-:-:S03]  /*03f0*/  FFMA R16, R16, R14, R25 ;  /* 0x0000000e10107223 */ /* 0x001fc60000000019 */
[----:B------:R-:W0:Y:S01]  /*0400*/  LDS.64 R14, [R21+-0x18] ;  /* 0xffffe800150e7984 */ /* 0x000e220000000a00 */
[----:B-1----:R-:W-:-:S03]  /*0410*/  FFMA R17, R27, R17, R16 ;  /* 0x000000111b117223 */ /* 0x002fc60000000010 */
[----:B------:R-:W1:Y:S04]  /*0420*/  LDS R25, [R22+-0xc8] ;  /* 0xffff380016197984 */ /* 0x000e680000000800 */
[----:B------:R-:W-:Y:S01]  /*0430*/  LDS R27, [R22+0x118] ;  /* 0x00011800161b7984 */ /* 0x000fe20000000800 */
[----:B0-----:R-:W-:-:S03]  /*0440*/  FFMA R14, R14, R24, R17 ;  /* 0x000000180e0e7223 */ /* 0x001fc60000000011 */
[----:B------:R-:W-:Y:S01]  /*0450*/  LDS R24, [R22+-0xa0] ;  /* 0xffff600016187984 */ /* 0x000fe20000000800 */
[----:B-1----:R-:W-:-:S03]  /*0460*/  FFMA R15, R25, R15, R14 ;  /* 0x0000000f190f7223 */ /* 0x002fc6000000000e */
[----:B------:R-:W0:Y:S04]  /*0470*/  LDS.64 R16, [R21+-0x10] ;  /* 0xfffff00015107984 */ /* 0x000e280000000a00 */
[----:B------:R-:W1:Y:S01]  /*0480*/  LDS R25, [R22+-0x78] ;  /* 0xffff880016197984 */ /* 0x000e620000000800 */
[----:B0-----:R-:W-:-:S03]  /*0490*/  FFMA R16, R16, R24, R15 ;  /* 0x0000001810107223 */ /* 0x001fc6000000000f */
[----:B------:R-:W-:Y:S01]  /*04a0*/  LDS R24, [R22+-0x50] ;  /* 0xffffb00016187984 */ /* 0x000fe20000000800 */
[----:B-1----:R-:W-:-:S03]  /*04b0*/  FFMA R17, R25, R17, R16 ;  /* 0x0000001119117223 */ /* 0x002fc60000000010 */
[----:B------:R-:W0:Y:S04]  /*04c0*/  LDS.64 R14, [R21+-0x8] ;  /* 0xfffff800150e7984 */ /* 0x000e280000000a00 */
[----:B------:R-:W1:Y:S01]  /*04d0*/  LDS R25, [R22+-0x28] ;  /* 0xffffd80016197984 */ /* 0x000e620000000800 */
[----:B0-----:R-:W-:-:S03]  /*04e0*/  FFMA R14, R14, R24, R17 ;  /* 0x000000180e0e7223 */ /* 0x001fc60000000011 */
[----:B------:R-:W-:Y:S01]  /*04f0*/  LDS R24, [R22] ;  /* 0x0000000016187984 */ /* 0x000fe20000000800 */
[----:B-1----:R-:W-:-:S03]  /*0500*/  FFMA R15, R25, R15, R14 ;  /* 0x0000000f190f7223 */ /* 0x002fc6000000000e */
[----:B------:R-:W0:Y:S04]  /*0510*/  LDS.64 R16, [R21] ;  /* 0x0000000015107984 */ /* 0x000e280000000a00 */
[----:B------:R-:W1:Y:S01]  /*0520*/  LDS R25, [R22+0x28] ;  /* 0x0000280016197984 */ /* 0x000e620000000800 */
[----:B0-----:R-:W-:-:S03]  /*0530*/  FFMA R16, R16, R24, R15 ;  /* 0x0000001810107223 */ /* 0x001fc6000000000f */
[----:B------:R-:W-:Y:S01]  /*0540*/  LDS R24, [R22+0x50] ;  /* 0x0000500016187984 */ /* 0x000fe20000000800 */
[----:B-1----:R-:W-:-:S03]  /*0550*/  FFMA R17, R25, R17, R16 ;  /* 0x0000001119117223 */ /* 0x002fc60000000010 */
[----:B------:R-:W0:Y:S04]  /*0560*/  LDS.64 R14, [R21+0x8] ;  /* 0x00000800150e7984 */ /* 0x000e280000000a00 */
[----:B------:R-:W1:Y:S01]  /*0570*/  LDS R25, [R22+0x78] ;  /* 0x0000780016197984 */ /* 0x000e620000000800 */
[----:B0-----:R-:W-:-:S03]  /*0580*/  FFMA R14, R14, R24, R17 ;  /* 0x000000180e0e7223 */ /* 0x001fc60000000011 */
[----:B------:R-:W-:Y:S01]  /*0590*/  LDS R24, [R22+0xa0] ;  /* 0x0000a00016187984 */ /* 0x000fe20000000800 */
[----:B-1----:R-:W-:-:S03]  /*05a0*/  FFMA R15, R25, R15, R14 ;  /* 0x0000000f190f7223 */ /* 0x002fc6000000000e */
[----:B------:R-:W0:Y:S04]  /*05b0*/  LDS.64 R16, [R21+0x10] ;  /* 0x0000100015107984 */ /* 0x000e280000000a00 */
[----:B------:R-:W1:Y:S01]  /*05c0*/  LDS R25, [R22+0xc8] ;  /* 0x0000c80016197984 */ /* 0x000e620000000800 */
[----:B0-----:R-:W-:-:S03]  /*05d0*/  FFMA R16, R16, R24, R15 ;  /* 0x0000001810107223 */ /* 0x001fc6000000000f */
[----:B------:R0:W-:Y:S01]  /*05e0*/  LDS R24, [R22+0xf0] ;  /* 0x0000f00016187984 */ /* 0x0001e20000000800 */
[----:B-1----:R-:W-:-:S03]  /*05f0*/  FFMA R17, R25, R17, R16 ;  /* 0x0000001119117223 */ /* 0x002fc60000000010 */
[----:B------:R1:W2:Y:S01]  /*0600*/  LDS.64 R14, [R21+0x18] ;  /* 0x00001800150e7984 */ /* 0x0002a20000000a00 */
[----:B0-----:R-:W-:Y:S02]  /*0610*/  IADD3 R22, PT, PT, R22, 0x280, RZ ;  /* 0x0000028016167810 */ /* 0x001fe40007ffe0ff */
[----:B-1----:R-:W-:Y:S01]  /*0620*/  IADD3 R21, PT, PT, R21, 0x40, RZ ;  /* 0x0000004015157810 */ /* 0x002fe20007ffe0ff */
[----:B--2---:R-:W-:-:S04]  /*0630*/  FFMA R14, R14, R24, R17 ;  /* 0x000000180e0e7223 */ /* 0x004fc80000000011 */
[----:B------:R-:W-:Y:S01]  /*0640*/  FFMA R25, R27, R15, R14 ;  /* 0x0000000f1b197223 */ /* 0x000fe2000000000e */
[----:B------:R-:W-:Y:S06]  /*0650*/  @P1 BRA `(.L_x_2) ;  /* 0xfffffffc004c1947 */ /* 0x000fec000383ffff */
.L_x_1:
[----:B------:R-:W-:-:S13]  /*0660*/  ISETP.NE.AND P1, PT, R2, RZ, PT ;  /* 0x000000ff0200720c */ /* 0x000fda0003f25270 */
[----:B------:R-:W-:Y:S05]  /*0670*/  @!P1 BRA `(.L_x_3) ;  /* 0x0000000000ec9947 */ /* 0x000fea0003800000 */
[----:B0-----:R-:W-:Y:S02]  /*0680*/  IADD3 R14, PT, PT, R2, -0x1, RZ ;  /* 0xffffffff020e7810 */ /* 0x001fe40007ffe0ff */
[----:B------:R-:W-:Y:S02]  /*0690*/  ISETP.NE.AND P2, PT, R3, RZ, PT ;  /* 0x000000ff0300720c */ /* 0x000fe40003f45270 */
[----:B------:R-:W-:-:S13]  /*06a0*/  ISETP.GE.U32.AND P1, PT, R14, 0x7, PT ;  /* 0x000000070e00780c */ /* 0x000fda0003f26070 */
[----:B------:R-:W-:Y:S05]  /*06b0*/  @!P1 BRA `(.L_x_4) ;  /* 0x00000000005c9947 */ /* 0x000fea0003800000 */
[C---:B------:R-:W-:Y:S01]  /*06c0*/  IMAD R21, R20.reuse, 0x28, R7 ;  /* 0x0000002814157824 */ /* 0x040fe200078e0207 */
[C---:B------:R-:W-:Y:S02]  /*06d0*/  LEA R22, R20.reuse, R5, 0x2 ;  /* 0x0000000514167211 */ /* 0x040fe400078e10ff */
[----:B------:R-:W-:Y:S02]  /*06e0*/  IADD3 R20, PT, PT, R20, 0x8, RZ ;  /* 0x0000000814147810 */ /* 0x000fe40007ffe0ff */
[----:B------:R-:W-:Y:S04]  /*06f0*/  LDS R24, [R21] ;  /* 0x0000000015187984 */ /* 0x000fe80000000800 */
[----:B------:R-:W0:Y:S04]  /*0700*/  LDS.64 R16, [R22] ;  /* 0x0000000016107984 */ /* 0x000e280000000a00 */
[----:B------:R-:W1:Y:S04]  /*0710*/  LDS R27, [R21+0x28] ;  /* 0x00002800151b7984 */ /* 0x000e680000000800 */
[----:B------:R-:W-:Y:S04]  /*0720*/  LDS R23, [R21+0x50] ;  /* 0x0000500015177984 */ /* 0x000fe80000000800 */
[----:B------:R-:W2:Y:S04]  /*0730*/  LDS.64 R14, [R22+0x8] ;  /* 0x00000800160e7984 */ /* 0x000ea80000000a00 */
[----:B------:R-:W-:Y:S01]  /*0740*/  LDS R26, [R21+0xc8] ;  /* 0x0000c800151a7984 */ /* 0x000fe20000000800 */
[----:B0-----:R-:W-:-:S03]  /*0750*/  FFMA R16, R16, R24, R25 ;  /* 0x0000001810107223 */ /* 0x001fc60000000019 */
[----:B------:R-:W0:Y:S01]  /*0760*/  LDS R24, [R21+0x78] ;  /* 0x0000780015187984 */ /* 0x000e220000000800 */
[----:B-1----:R-:W-:-:S03]  /*0770*/  FFMA R17, R27, R17, R16 ;  /* 0x000000111b117223 */ /* 0x002fc60000000010 */
[----:B------:R-:W-:Y:S04]  /*0780*/  LDS R25, [R21+0xa0] ;  /* 0x0000a00015197984 */ /* 0x000fe80000000800 */
[----:B------:R-:W-:Y:S01]  /*0790*/  LDS R27, [R21+0x118] ;  /* 0x00011800151b7984 */ /* 0x000fe20000000800 */
[----:B--2---:R-:W-:-:S03]  /*07a0*/  FFMA R23, R14, R23, R17 ;  /* 0x000000170e177223 */ /* 0x004fc60000000011 */
[----:B------:R-:W1:Y:S01]  /*07b0*/  LDS.64 R16, [R22+0x10] ;  /* 0x0000100016107984 */ /* 0x000e620000000a00 */
[----:B0-----:R-:W-:-:S03]  /*07c0*/  FFMA R23, R24, R15, R23 ;  /* 0x0000000f18177223 */ /* 0x001fc60000000017 */
[----:B------:R-:W-:Y:S04]  /*07d0*/  LDS R24, [R21+0xf0] ;  /* 0x0000f00015187984 */ /* 0x000fe80000000800 */
[----:B------:R-:W0:Y:S01]  /*07e0*/  LDS.64 R14, [R22+0x18] ;  /* 0x00001800160e7984 */ /* 0x000e220000000a00 */
[----:B-1----:R-:W-:-:S04]  /*07f0*/  FFMA R23, R16, R25, R23 ;  /* 0x0000001910177223 */ /* 0x002fc80000000017 */
[----:B------:R-:W-:-:S04]  /*0800*/  FFMA R17, R26, R17, R23 ;  /* 0x000000111a117223 */ /* 0x000fc80000000017 */
[----:B0-----:R-:W-:-:S04]  /*0810*/  FFMA R14, R14, R24, R17 ;  /* 0x000000180e0e7223 */ /* 0x001fc80000000011 */
[----:B------:R-:W-:-:S07]  /*0820*/  FFMA R25, R27, R15, R14 ;  /* 0x0000000f1b197223 */ /* 0x000fce000000000e */
.L_x_4:
[----:B------:R-:W-:Y:S05]  /*0830*/  @!P2 BRA `(.L_x_3) ;  /* 0x00000000007ca947 */ /* 0x000fea0003800000 */
[----:B------:R-:W-:Y:S02]  /*0840*/  IADD3 R14, PT, PT, R3, -0x1, RZ ;  /* 0xffffffff030e7810 */ /* 0x000fe40007ffe0ff */
        /* <DEDUP_REMOVED lines=11> */
[----:B------:R-:W3:Y:S01]  /*0900*/  LDS R29, [R22+0x78] ;  /* 0x00007800161d7984 */ /* 0x000ee20000000800 */
[----:B0-----:R-:W-:-:S04]  /*0910*/  FFMA R14, R14, R23, R25 ;  /* 0x000000170e0e7223 */ /* 0x001fc80000000019 */
[----:B-1----:R-:W-:-:S04]  /*0920*/  FFMA R15, R27, R15, R14 ;  /* 0x0000000f1b0f7223 */ /* 0x002fc8000000000e */
[----:B--2---:R-:W-:-:S04]  /*0930*/  FFMA R16, R16, R24, R15 ;  /* 0x0000001810107223 */ /* 0x004fc8000000000f */
[----:B---3--:R-:W-:-:S07]  /*0940*/  FFMA R25, R29, R17, R16 ;  /* 0x000000111d197223 */ /* 0x008fce0000000010 */
.L_x_5:
[----:B------:R-:W-:Y:S05]  /*0950*/  @!P2 BRA `(.L_x_3) ;  /* 0x000000000034a947 */ /* 0x000fea0003800000 */
[C---:B------:R-:W-:Y:S01]  /*0960*/  IMAD R21, R20.reuse, 0x28, R7 ;  /* 0x0000002814157824 */ /* 0x040fe200078e0207 */
[----:B------:R-:W-:Y:S02]  /*0970*/  LEA R20, R20, R5, 0x2 ;  /* 0x0000000514147211 */ /* 0x000fe400078e10ff */
[----:B------:R-:W-:Y:S02]  /*0980*/  ISETP.NE.AND P1, PT, R4, 0x1, PT ;  /* 0x000000010400780c */ /* 0x000fe40003f25270 */
[----:B------:R-:W-:Y:S04]  /*0990*/  LDS R16, [R21] ;  /* 0x0000000015107984 */ /* 0x000fe80000000800 */
[----:B------:R-:W0:Y:S02]  /*09a0*/  LDS.64 R14, [R20] ;  /* 0x00000000140e7984 */ /* 0x000e240000000a00 */
[----:B0-----:R-:W-:-:S05]  /*09b0*/  FFMA R25, R14, R16, R25 ;  /* 0x000000100e197223 */ /* 0x001fca0000000019 */
[----:B------:R-:W-:Y:S05]  /*09c0*/  @!P1 BRA `(.L_x_3) ;  /* 0x0000000000189947 */ /* 0x000fea0003800000 */
[----:B------:R-:W-:Y:S01]  /*09d0*/  ISETP.NE.AND P1, PT, R4, 0x2, PT ;  /* 0x000000020400780c */ /* 0x000fe20003f25270 */
[----:B------:R-:W0:-:S12]  /*09e0*/  LDS R14, [R21+0x28] ;  /* 0x00002800150e7984 */ /* 0x000e180000000800 */
[----:B------:R-:W-:Y:S04]  /*09f0*/  @P1 LDS R16, [R20+0x8] ;  /* 0x0000080014101984 */ /* 0x000fe80000000800 */
[----:B------:R-:W1:Y:S01]  /*0a00*/  @P1 LDS R17, [R21+0x50] ;  /* 0x0000500015111984 */ /* 0x000e620000000800 */
[----:B0-----:R-:W-:-:S04]  /*0a10*/  FFMA R25, R14, R15, R25 ;  /* 0x0000000f0e197223 */ /* 0x001fc80000000019 */
[----:B-1----:R-:W-:-:S07]  /*0a20*/  @P1 FFMA R25, R16, R17, R25 ;  /* 0x0000001110191223 */ /* 0x002fce0000000019 */
.L_x_3:
[----:B------:R-:W1:Y:S02]  /*0a30*/  LDC R15, c[0x0][0x39c] ;  /* 0x0000e700ff0f7b82 */ /* 0x000e640000000800 */
[----:B-1----:R-:W-:-:S06]  /*0a40*/  IMAD R6, R15, UR7, R6 ;  /* 0x000000070f067c24 */ /* 0x002fcc000f8e0206 */
[----:B------:R-:W-:Y:S06]  /*0a50*/  BAR.SYNC.DEFER_BLOCKING 0x0 ;  /* 0x0000000000007b1d */ /* 0x000fec0000010000 */
[----:B------:R-:W-:Y:S05]  /*0a60*/  @!P0 BRA `(.L_x_6) ;  /* 0xfffffff400f48947 */ /* 0x000fea000383ffff */
.L_x_0:
[----:B------:R-:W1:Y:S01]  /*0a70*/  S2R R4, SR_TID.X ;  /* 0x0000000000047919 */ /* 0x000e620000002100 */
[----:B------:R-:W2:Y:S01]  /*0a80*/  LDC.64 R2, c[0x0][0x390] ;  /* 0x0000e400ff027b82 */ /* 0x000ea20000000a00 */
[----:B------:R-:W3:Y:S01]  /*0a90*/  LDCU UR5, c[0x0][0x39c] ;  /* 0x00007380ff0577ac */ /* 0x000ee20008000800 */
[----:B------:R-:W4:Y:S01]  /*0aa0*/  S2R R0, SR_TID.Y ;  /* 0x0000000000007919 */ /* 0x000f220000002200 */
[----:B-1----:R-:W-:Y:S02]  /*0ab0*/  IADD3 R19, PT, PT, R19, R4, RZ ;  /* 0x0000000413137210 */ /* 0x002fe40007ffe0ff */
[----:B----4-:R-:W-:-:S05]  /*0ac0*/  IADD3 R0, PT, PT, R0, UR4, RZ ;  /* 0x0000000400007c10 */ /* 0x010fca000fffe0ff */
[----:B---3--:R-:W-:-:S04]  /*0ad0*/  IMAD R19, R0, UR5, R19 ;  /* 0x0000000500137c24 */ /* 0x008fc8000f8e0213 */
[----:B--2---:R-:W-:-:S05]  /*0ae0*/  IMAD.WIDE R2, R19, 0x4, R2 ;  /* 0x0000000413027825 */ /* 0x004fca00078e0202 */
[----:B------:R-:W-:Y:S01]  /*0af0*/  STG.E desc[UR8][R2.64], R25 ;  /* 0x0000001902007986 */ /* 0x000fe2000c101908 */
[----:B------:R-:W-:Y:S05]  /*0b00*/  EXIT ;  /* 0x000000000000794d */ /* 0x000fea0003800000 */
.L_x_7:
[----:B------:R-:W-:-:S00]  /*0b10*/  BRA `(.L_x_7) ;  /* 0xfffffffc00fc7947 */ /* 0x000fc0000383ffff */
[----:B------:R-:W-:-:S00]  /*0b20*/  NOP ;  /* 0x0000000000007918 */ /* 0x000fc00000000000 */
        /* <DEDUP_REMOVED lines=13> */
.L_x_61:


//--------------------- .text._Z26matrixMultiplicationKernelPfS_S_i --------------------------
	.section	.text._Z26matrixMultiplicationKernelPfS_S_i,"ax",@progbits
	.align	128
        .global         _Z26matrixMultiplicationKernelPfS_S_i
        .type           _Z26matrixMultiplicationKernelPfS_S_i,@function
        .size           _Z26matrixMultiplicationKernelPfS_S_i,(.L_x_62 - _Z26matrixMultiplicationKernelPfS_S_i)
        .other          _Z26matrixMultiplicationKernelPfS_S_i,@"STO_CUDA_ENTRY STV_DEFAULT"
_Z26matrixMultiplicationKernelPfS_S_i:
.text._Z26matrixMultiplicationKernelPfS_S_i:
[----:B------:R-:W-:Y:S01]  /*0000*/  LDC R1, c[0x0][0x37c] ;  /* 0x0000df00ff017b82 */ /* 0x000fe20000000800 */
[----:B------:R-:W0:Y:S07]  /*0010*/  S2R R0, SR_TID.Y ;  /* 0x0000000000007919 */ /* 0x000e2e0000002200 */
[----:B------:R-:W0:Y:S01]  /*0020*/  S2UR UR4, SR_CTAID.Y ;  /* 0x00000000000479c3 */ /* 0x000e220000002600 */
[----:B------:R-:W1:Y:S01]  /*0030*/  LDCU UR20, c[0x0][0x398] ;  /* 0x00007300ff1477ac */ /* 0x000e620008000800 */
[----:B------:R-:W2:Y:S06]  /*0040*/  S2R R3, SR_TID.X ;  /* 0x0000000000037919 */ /* 0x000eac0000002100 */
[----:B------:R-:W0:Y:S08]  /*0050*/  LDC R13, c[0x0][0x364] ;  /* 0x0000d900ff0d7b82 */ /* 0x000e300000000800 */
[----:B------:R-:W2:Y:S08]  /*0060*/  S2UR UR5, SR_CTAID.X ;  /* 0x00000000000579c3 */ /* 0x000eb00000002500 */
[----:B------:R-:W2:Y:S01]  /*0070*/  LDC R2, c[0x0][0x360] ;  /* 0x0000d800ff027b82 */ /* 0x000ea20000000800 */
[----:B0-----:R-:W-:-:S02]  /*0080*/  IMAD R13, R13, UR4, R0 ;  /* 0x000000040d0d7c24 */ /* 0x001fc4000f8e0200 */
[----:B--2---:R-:W-:-:S05]  /*0090*/  IMAD R0, R2, UR5, R3 ;  /* 0x0000000502007c24 */ /* 0x004fca000f8e0203 */
[----:B------:R-:W-:-:S04]  /*00a0*/  VIMNMX R2, PT, PT, R13, R0, !PT ;  /* 0x000000000d027248 */ /* 0x000fc80007fe0100 */
[----:B-1----:R-:W-:-:S13]  /*00b0*/  ISETP.GE.AND P0, PT, R2, UR20, PT ;  /* 0x0000001402007c0c */ /* 0x002fda000bf06270 */
[----:B------:R-:W-:Y:S05]  /*00c0*/  @P0 EXIT ;  /* 0x000000000000094d */ /* 0x000fea0003800000 */
[----:B------:R-:W-:Y:S01]  /*00d0*/  UISETP.GE.U32.AND UP0, UPT, UR20, 0x8, UPT ;  /* 0x000000081400788c */ /* 0x000fe2000bf06070 */
[----:B------:R-:W-:Y:S02]  /*00e0*/  HFMA2 R12, -RZ, RZ, 0, 0 ;  /* 0x00000000ff0c7431 */ /* 0x000fe400000001ff */
[----:B------:R-:W-:Y:S01]  /*00f0*/  IMAD R13, R13, UR20, RZ ;  /* 0x000000140d0d7c24 */ /* 0x000fe2000f8e02ff */
[----:B------:R-:W-:Y:S01]  /*0100*/  UMOV UR4, URZ ;  /* 0x000000ff00047c82 */ /* 0x000fe20008000000 */
[----:B------:R-:W0:Y:S04]  /*0110*/  LDCU.64 UR18, c[0x0][0x358] ;  /* 0x00006b00ff1277ac */ /* 0x000e280008000a00 */
[----:B------:R-:W-:Y:S05]  /*0120*/  BRA.U !UP0, `(.L_x_8) ;  /* 0x0000000508047547 */ /* 0x000fea000b800000 */
[----:B------:R-:W1:Y:S01]  /*0130*/  LDCU.128 UR24, c[0x0][0x380] ;  /* 0x00007000ff1877ac */ /* 0x000e620008000c00 */
[----:B------:R-:W-:Y:S02]  /*0140*/  MOV R12, RZ ;  /* 0x000000ff000c7202 */ /* 0x000fe40000000f00 */
[----:B------:R-:W-:Y:S01]  /*0150*/  MOV R14, R0 ;  /* 0x00000000000e7202 */ /* 0x000fe20000000f00 */
[----:B------:R-:W-:-:S04]  /*0160*/  ULOP3.LUT UR4, UR20, 0x7ffffff8, URZ, 0xc0, !UPT ;  /* 0x7ffffff814047892 */ /* 0x000fc8000f8ec0ff */
[----:B------:R-:W-:Y:S01]  /*0170*/  UIADD3 UR5, UPT, UPT, -UR4, URZ, URZ ;  /* 0x000000ff04057290 */ /* 0x000fe2000fffe1ff */
[----:B-1----:R-:W-:Y:S01]  /*0180*/  MOV R2, UR24 ;  /* 0x0000001800027c02 */ /* 0x002fe20008000f00 */
[----:B------:R-:W-:Y:S01]  /*0190*/  UIMAD.WIDE UR6, UR20, 0x8, UR26 ;  /* 0x00000008140678a5 */ /* 0x000fe2000f8e021a */
[----:B------:R-:W-:Y:S01]  /*01a0*/  MOV R3, UR25 ;  /* 0x0000001900037c02 */ /* 0x000fe20008000f00 */
[----:B------:R-:W-:Y:S02]  /*01b0*/  UIMAD.WIDE UR8, UR20, 0xc, UR26 ;  /* 0x0000000c140878a5 */ /* 0x000fe4000f8e021a */
[----:B------:R-:W-:Y:S01]  /*01c0*/  UIMAD.WIDE UR10, UR20, 0x10, UR26 ;  /* 0x00000010140a78a5 */ /* 0x000fe2000f8e021a */
[----:B------:R-:W-:Y:S01]  /*01d0*/  IMAD.WIDE.U32 R2, R13, 0x4, R2 ;  /* 0x000000040d027825 */ /* 0x000fe200078e0002 */
[----:B------:R-:W-:Y:S02]  /*01e0*/  UIMAD.WIDE UR12, UR20, 0x14, UR26 ;  /* 0x00000014140c78a5 */ /* 0x000fe4000f8e021a */
[----:B------:R-:W-:Y:S01]  /*01f0*/  UIMAD.WIDE UR14, UR20, 0x18, UR26 ;  /* 0x00000018140e78a5 */ /* 0x000fe2000f8e021a */
[----:B------:R-:W-:Y:S01]  /*0200*/  IADD3 R2, P0, PT, R2, 0x10, RZ ;  /* 0x0000001002027810 */ /* 0x000fe20007f1e0ff */
[----:B------:R-:W-:-:S03]  /*0210*/  UIMAD.WIDE UR16, UR20, 0x1c, UR26 ;  /* 0x0000001c141078a5 */ /* 0x000fc6000f8e021a */
[----:B------:R-:W-:-:S09]  /*0220*/  IADD3.X R3, PT, PT, RZ, R3, RZ, P0, !PT ;  /* 0x00000003ff037210 */ /* 0x000fd200007fe4ff */
.L_x_9:
[----:B------:R-:W-:Y:S01]  /*0230*/  UIMAD.WIDE UR22, UR20, 0x4, UR26 ;  /* 0x00000004141678a5 */ /* 0x000fe2000f8e021a */
[----:B------:R-:W-:Y:S02]  /*0240*/  IMAD.MOV.U32 R23, RZ, RZ, 0x4 ;  /* 0x00000004ff177424 */ /* 0x000fe400078e00ff */
[----:B------:R-:W-:Y:S01]  /*0250*/  HFMA2 R11, -RZ, RZ, 0, 2.384185791015625e-07 ;  /* 0x00000004ff0b7431 */ /* 0x000fe200000001ff */
[----:B------:R-:W-:Y:S01]  /*0260*/  MOV R25, 0x4 ;  /* 0x0000000400197802 */ /* 0x000fe20000000f00 */
[----:B0-----:R-:W2:Y:S01]  /*0270*/  LDG.E R21, desc[UR18][R2.64+-0x10] ;  /* 0xfffff01202157981 */ /* 0x001ea2000c1e1900 */
[C---:B------:R-:W-:Y:S01]  /*0280*/  IMAD.WIDE R22, R14.reuse, R23, UR26 ;  /* 0x0000001a0e167e25 */ /* 0x040fe2000f8e0217 */
[----:B------:R-:W-:Y:S02]  /*0290*/  MOV R8, UR22 ;  /* 0x0000001600087c02 */ /* 0x000fe40008000f00 */
[----:B------:R-:W-:Y:S01]  /*02a0*/  MOV R9, UR23 ;  /* 0x0000001700097c02 */ /* 0x000fe20008000f00 */
[----:B------:R-:W3:Y:S02]  /*02b0*/  LDG.E R19, desc[UR18][R2.64+-0xc] ;  /* 0xfffff41202137981 */ /* 0x000ee4000c1e1900 */
[----:B------:R-:W-:-:S02]  /*02c0*/  IMAD.WIDE R8, R14, 0x4, R8 ;  /* 0x000000040e087825 */ /* 0x000fc400078e0208 */
[----:B------:R-:W2:Y:S01]  /*02d0*/  LDG.E R22, desc[UR18][R22.64] ;  /* 0x0000001216167981 */ /* 0x000ea2000c1e1900 */
[----:B------:R-:W-:Y:S01]  /*02e0*/  MOV R5, 0x4 ;  /* 0x0000000400057802 */ /* 0x000fe20000000f00 */
[C---:B------:R-:W-:Y:S02]  /*02f0*/  IMAD.WIDE R24, R14.reuse, R25, UR6 ;  /* 0x000000060e187e25 */ /* 0x040fe4000f8e0219 */
[----:B------:R0:W3:Y:S02]  /*0300*/  LDG.E R20, desc[UR18][R8.64] ;  /* 0x0000001208147981 */ /* 0x0000e4000c1e1900 */
[----:B------:R-:W-:Y:S02]  /*0310*/  IMAD.WIDE R10, R14, R11, UR8 ;  /* 0x000000080e0a7e25 */ /* 0x000fe4000f8e020b */
[----:B------:R-:W4:Y:S04]  /*0320*/  LDG.E R18, desc[UR18][R24.64] ;  /* 0x0000001218127981 */ /* 0x000f28000c1e1900 */
[----:B------:R-:W4:Y:S01]  /*0330*/  LDG.E R17, desc[UR18][R2.64+-0x8] ;  /* 0xfffff81202117981 */ /* 0x000f22000c1e1900 */
[----:B0-----:R-:W-:-:S02]  /*0340*/  HFMA2 R9, -RZ, RZ, 0, 2.384185791015625e-07 ;  /* 0x00000004ff097431 */ /* 0x001fc400000001ff */
[----:B------:R-:W-:Y:S01]  /*0350*/  IMAD.MOV.U32 R7, RZ, RZ, 0x4 ;  /* 0x00000004ff077424 */ /* 0x000fe200078e00ff */
[----:B------:R0:W5:Y:S01]  /*0360*/  LDG.E R16, desc[UR18][R10.64] ;  /* 0x000000120a107981 */ /* 0x000162000c1e1900 */
[----:B------:R-:W-:-:S03]  /*0370*/  IMAD.WIDE R4, R14, R5, UR10 ;  /* 0x0000000a0e047e25 */ /* 0x000fc6000f8e0205 */
[----:B------:R-:W5:Y:S01]  /*0380*/  LDG.E R15, desc[UR18][R2.64+-0x4] ;  /* 0xfffffc12020f7981 */ /* 0x000f62000c1e1900 */
[C---:B------:R-:W-:Y:S01]  /*0390*/  IMAD.WIDE R6, R14.reuse, R7, UR12 ;  /* 0x0000000c0e067e25 */ /* 0x040fe2000f8e0207 */
[----:B------:R-:W-:Y:S02]  /*03a0*/  MOV R27, 0x4 ;  /* 0x00000004001b7802 */ /* 0x000fe40000000f00 */
[----:B------:R1:W5:Y:S01]  /*03b0*/  LDG.E R4, desc[UR18][R4.64] ;  /* 0x0000001204047981 */ /* 0x000362000c1e1900 */
[----:B------:R-:W-:-:S03]  /*03c0*/  IMAD.WIDE R8, R14, R9, UR14 ;  /* 0x0000000e0e087e25 */ /* 0x000fc6000f8e0209 */
[----:B------:R-:W5:Y:S01]  /*03d0*/  LDG.E R23, desc[UR18][R2.64] ;  /* 0x0000001202177981 */ /* 0x000f62000c1e1900 */
[----:B0-----:R-:W-:-:S03]  /*03e0*/  IMAD.WIDE R10, R14, R27, UR16 ;  /* 0x000000100e0a7e25 */ /* 0x001fc6000f8e021b */
[----:B------:R-:W5:Y:S04]  /*03f0*/  LDG.E R7, desc[UR18][R6.64] ;  /* 0x0000001206077981 */ /* 0x000f68000c1e1900 */
[----:B------:R-:W5:Y:S04]  /*0400*/  LDG.E R24, desc[UR18][R2.64+0x4] ;  /* 0x0000041202187981 */ /* 0x000f68000c1e1900 */
[----:B------:R-:W5:Y:S04]  /*0410*/  LDG.E R8, desc[UR18][R8.64] ;  /* 0x0000001208087981 */ /* 0x000f68000c1e1900 */
[----:B------:R-:W5:Y:S04]  /*0420*/  LDG.E R25, desc[UR18][R2.64+0x8] ;  /* 0x0000081202197981 */ /* 0x000f68000c1e1900 */
[----:B------:R-:W5:Y:S04]  /*0430*/  LDG.E R10, desc[UR18][R10.64] ;  /* 0x000000120a0a7981 */ /* 0x000f68000c1e1900 */
[----:B------:R0:W5:Y:S01]  /*0440*/  LDG.E R27, desc[UR18][R2.64+0xc] ;  /* 0x00000c12021b7981 */ /* 0x000162000c1e1900 */
[----:B------:R-:W-:-:S04]  /*0450*/  UIADD3 UR5, UPT, UPT, UR5, 0x8, URZ ;  /* 0x0000000805057890 */ /* 0x000fc8000fffe0ff */
[----:B------:R-:W-:Y:S01]  /*0460*/  UISETP.NE.AND UP0, UPT, UR5, URZ, UPT ;  /* 0x000000ff0500728c */ /* 0x000fe2000bf05270 */
[----:B-1----:R-:W-:Y:S02]  /*0470*/  MOV R5, UR20 ;  /* 0x0000001400057c02 */ /* 0x002fe40008000f00 */
[----:B0-----:R-:W-:Y:S02]  /*0480*/  IADD3 R2, P0, PT, R2, 0x20, RZ ;  /* 0x0000002002027810 */ /* 0x001fe40007f1e0ff */
[----:B------:R-:W-:Y:S02]  /*0490*/  LEA R14, R5, R14, 0x3 ;  /* 0x0000000e050e7211 */ /* 0x000fe400078e18ff */
[----:B------:R-:W-:Y:S01]  /*04a0*/  IADD3.X R3, PT, PT, RZ, R3, RZ, P0, !PT ;  /* 0x00000003ff037210 */ /* 0x000fe200007fe4ff */
[----:B--2---:R-:W-:-:S04]  /*04b0*/  FFMA R22, R21, R22, R12 ;  /* 0x0000001615167223 */ /* 0x004fc8000000000c */
[----:B---3--:R-:W-:-:S04]  /*04c0*/  FFMA R20, R19, R20, R22 ;  /* 0x0000001413147223 */ /* 0x008fc80000000016 */
[----:B----4-:R-:W-:-:S04]  /*04d0*/  FFMA R18, R17, R18, R20 ;  /* 0x0000001211127223 */ /* 0x010fc80000000014 */
[----:B-----5:R-:W-:-:S04]  /*04e0*/  FFMA R16, R15, R16, R18 ;  /* 0x000000100f107223 */ /* 0x020fc80000000012 */
[----:B------:R-:W-:-:S04]  /*04f0*/  FFMA R23, R23, R4, R16 ;  /* 0x0000000417177223 */ /* 0x000fc80000000010 */
[----:B------:R-:W-:-:S04]  /*0500*/  FFMA R24, R24, R7, R23 ;  /* 0x0000000718187223 */ /* 0x000fc80000000017 */
[----:B------:R-:W-:-:S04]  /*0510*/  FFMA R8, R25, R8, R24 ;  /* 0x0000000819087223 */ /* 0x000fc80000000018 */
[----:B------:R-:W-:Y:S01]  /*0520*/  FFMA R12, R27, R10, R8 ;  /* 0x0000000a1b0c7223 */ /* 0x000fe20000000008 */
[----:B------:R-:W-:Y:S06]  /*0530*/  BRA.U UP0, `(.L_x_9) ;  /* 0xfffffffd003c7547 */ /* 0x000fec000b83ffff */
.L_x_8:
[----:B------:R-:W-:-:S04]  /*0540*/  ULOP3.LUT UR6, UR20, 0x7, URZ, 0xc0, !UPT ;  /* 0x0000000714067892 */ /* 0x000fc8000f8ec0ff */
[----:B------:R-:W-:-:S09]  /*0550*/  UISETP.NE.AND UP0, UPT, UR6, URZ, UPT ;  /* 0x000000ff0600728c */ /* 0x000fd2000bf05270 */
[----:B------:R-:W-:Y:S05]  /*0560*/  BRA.U !UP0, `(.L_x_10) ;  /* 0x0000000508387547 */ /* 0x000fea000b800000 */
[----:B------:R-:W-:Y:S02]  /*0570*/  UISETP.GE.U32.AND UP0, UPT, UR6, 0x4, UPT ;  /* 0x000000040600788c */ /* 0x000fe4000bf06070 */
[----:B------:R-:W-:-:S04]  /*0580*/  ULOP3.LUT UR5, UR20, 0x3, URZ, 0xc0, !UPT ;  /* 0x0000000314057892 */ /* 0x000fc8000f8ec0ff */
[----:B------:R-:W-:-:S03]  /*0590*/  UISETP.NE.AND UP1, UPT, UR5, URZ, UPT ;  /* 0x000000ff0500728c */ /* 0x000fc6000bf25270 */
[----:B------:R-:W-:Y:S08]  /*05a0*/  BRA.U !UP0, `(.L_x_11) ;  /* 0x00000001087c7547 */ /* 0x000ff0000b800000 */
[----:B------:R-:W1:Y:S01]  /*05b0*/  LDC.64 R6, c[0x0][0x388] ;  /* 0x0000e200ff067b82 */ /* 0x000e620000000a00 */
[----:B------:R-:W2:Y:S01]  /*05c0*/  LDCU.64 UR6, c[0x0][0x380] ;  /* 0x00007000ff0677ac */ /* 0x000ea20008000a00 */
[----:B------:R-:W-:Y:S01]  /*05d0*/  IMAD.U32 R9, RZ, RZ, UR4 ;  /* 0x00000004ff097e24 */ /* 0x000fe2000f8e00ff */
[C---:B------:R-:W-:Y:S02]  /*05e0*/  IADD3 R3, PT, PT, R13.reuse, UR4, RZ ;  /* 0x000000040d037c10 */ /* 0x040fe4000fffe0ff */
[----:B------:R-:W-:Y:S01]  /*05f0*/  IADD3 R10, P0, PT, R13, UR4, RZ ;  /* 0x000000040d0a7c10 */ /* 0x000fe2000ff1e0ff */
[----:B------:R-:W-:Y:S01]  /*0600*/  IMAD R9, R9, UR20, R0 ;  /* 0x0000001409097c24 */ /* 0x000fe2000f8e0200 */
[----:B------:R-:W-:Y:S01]  /*0610*/  MOV R11, UR20 ;  /* 0x00000014000b7c02 */ /* 0x000fe20008000f00 */
[----:B------:R-:W3:Y:S01]  /*0620*/  LDC.64 R4, c[0x0][0x380] ;  /* 0x0000e000ff047b82 */ /* 0x000ee20000000a00 */
[----:B------:R-:W-:Y:S01]  /*0630*/  MOV R15, UR20 ;  /* 0x00000014000f7c02 */ /* 0x000fe20008000f00 */
[----:B-1----:R-:W-:Y:S01]  /*0640*/  IMAD.WIDE R6, R9, 0x4, R6 ;  /* 0x0000000409067825 */ /* 0x002fe200078e0206 */
[----:B------:R-:W-:-:S05]  /*0650*/  MOV R9, UR20 ;  /* 0x0000001400097c02 */ /* 0x000fca0008000f00 */
[----:B------:R-:W-:Y:S02]  /*0660*/  IMAD.WIDE R8, R9, 0x4, R6 ;  /* 0x0000000409087825 */ /* 0x000fe400078e0206 */
[----:B0-----:R-:W4:Y:S02]  /*0670*/  LDG.E R6, desc[UR18][R6.64] ;  /* 0x0000001206067981 */ /* 0x001f24000c1e1900 */
[----:B---3--:R-:W-:Y:S01]  /*0680*/  IMAD.WIDE.U32 R4, R3, 0x4, R4 ;  /* 0x0000000403047825 */ /* 0x008fe200078e0004 */
[----:B------:R-:W-:Y:S01]  /*0690*/  IADD3.X R3, PT, PT, RZ, RZ, RZ, P0, !PT ;  /* 0x000000ffff037210 */ /* 0x000fe200007fe4ff */
[----:B------:R-:W3:Y:S01]  /*06a0*/  LDG.E R17, desc[UR18][R8.64] ;  /* 0x0000001208117981 */ /* 0x000ee2000c1e1900 */
[----:B--2---:R-:W-:-:S03]  /*06b0*/  LEA R2, P0, R10, UR6, 0x2 ;  /* 0x000000060a027c11 */ /* 0x004fc6000f8010ff */
[----:B------:R-:W4:Y:S01]  /*06c0*/  LDG.E R5, desc[UR18][R4.64] ;  /* 0x0000001204057981 */ /* 0x000f22000c1e1900 */
[----:B------:R-:W-:Y:S01]  /*06d0*/  LEA.HI.X R3, R10, UR7, R3, 0x2, P0 ;  /* 0x000000070a037c11 */ /* 0x000fe200080f1403 */
[----:B------:R-:W-:-:S04]  /*06e0*/  IMAD.WIDE R10, R11, 0x4, R8 ;  /* 0x000000040b0a7825 */ /* 0x000fc800078e0208 */
[----:B------:R-:W3:Y:S01]  /*06f0*/  LDG.E R16, desc[UR18][R2.64+0x4] ;  /* 0x0000041202107981 */ /* 0x000ee2000c1e1900 */
[----:B------:R-:W-:-:S03]  /*0700*/  IMAD.WIDE R14, R15, 0x4, R10 ;  /* 0x000000040f0e7825 */ /* 0x000fc600078e020a */
[----:B------:R-:W2:Y:S04]  /*0710*/  LDG.E R19, desc[UR18][R10.64] ;  /* 0x000000120a137981 */ /* 0x000ea8000c1e1900 */
[----:B------:R-:W2:Y:S04]  /*0720*/  LDG.E R18, desc[UR18][R2.64+0x8] ;  /* 0x0000081202127981 */ /* 0x000ea8000c1e1900 */
[----:B------:R-:W5:Y:S04]  /*0730*/  LDG.E R20, desc[UR18][R2.64+0xc] ;  /* 0x00000c1202147981 */ /* 0x000f68000c1e1900 */
[----:B------:R-:W5:Y:S01]  /*0740*/  LDG.E R14, desc[UR18][R14.64] ;  /* 0x000000120e0e7981 */ /* 0x000f62000c1e1900 */
[----:B------:R-:W-:Y:S01]  /*0750*/  UIADD3 UR4, UPT, UPT, UR4, 0x4, URZ ;  /* 0x0000000404047890 */ /* 0x000fe2000fffe0ff */
[----:B----4-:R-:W-:-:S04]  /*0760*/  FFMA R5, R5, R6, R12 ;  /* 0x0000000605057223 */ /* 0x010fc8000000000c */
[----:B---3--:R-:W-:-:S04]  /*0770*/  FFMA R5, R16, R17, R5 ;  /* 0x0000001110057223 */ /* 0x008fc80000000005 */
[----:B--2---:R-:W-:-:S04]  /*0780*/  FFMA R5, R18, R19, R5 ;  /* 0x0000001312057223 */ /* 0x004fc80000000005 */
[----:B-----5:R-:W-:-:S07]  /*0790*/  FFMA R12, R20, R14, R5 ;  /* 0x0000000e140c7223 */ /* 0x020fce0000000005 */
.L_x_11:
[----:B------:R-:W-:Y:S05]  /*07a0*/  BRA.U !UP1, `(.L_x_10) ;  /* 0x0000000109a87547 */ /* 0x000fea000b800000 */
[----:B------:R-:W-:Y:S01]  /*07b0*/  UISETP.NE.AND UP0, UPT, UR5, 0x1, UPT ;  /* 0x000000010500788c */ /* 0x000fe2000bf05270 */
[----:B------:R-:W-:Y:S01]  /*07c0*/  MOV R7, UR4 ;  /* 0x0000000400077c02 */ /* 0x000fe20008000f00 */
[----:B------:R-:W-:Y:S02]  /*07d0*/  ULOP3.LUT UR5, UR20, 0x1, URZ, 0xc0, !UPT ;  /* 0x0000000114057892 */ /* 0x000fe4000f8ec0ff */
[----:B------:R-:W-:Y:S02]  /*07e0*/  MOV R15, UR20 ;  /* 0x00000014000f7c02 */ /* 0x000fe40008000f00 */
[----:B------:R-:W-:Y:S01]  /*07f0*/  UISETP.NE.U32.AND UP1, UPT, UR5, 0x1, UPT ;  /* 0x000000010500788c */ /* 0x000fe2000bf25070 */
[----:B------:R-:W-:-:S04]  /*0800*/  PLOP3.LUT P1, PT, PT, PT, UP0, 0x80, 0x8 ;  /* 0x000000000008781c */ /* 0x000fc80003f2f008 */
[----:B------:R-:W1:Y:S01]  /*0810*/  @UP0 LDCU.128 UR8, c[0x0][0x380] ;  /* 0x00007000ff0807ac */ /* 0x000e620008000c00 */
[----:B------:R-:W-:Y:S01]  /*0820*/  PLOP3.LUT P0, PT, PT, PT, UP1, 0x80, 0x8 ;  /* 0x000000000008781c */ /* 0x000fe20003f0f018 */
[----:B------:R-:W2:Y:S04]  /*0830*/  @UP0 LDCU.64 UR6, c[0x0][0x380] ;  /* 0x00007000ff0607ac */ /* 0x000ea80008000a00 */
[----:B------:R-:W3:Y:S03]  /*0840*/  @!UP1 LDCU.128 UR12, c[0x0][0x380] ;  /* 0x00007000ff0c97ac */ /* 0x000ee60008000c00 */
[C---:B------:R-:W-:Y:S02]  /*0850*/  @P1 IADD3 R3, PT, PT, R13.reuse, UR4, RZ ;  /* 0x000000040d031c10 */ /* 0x040fe4000fffe0ff */
[----:B------:R-:W-:Y:S01]  /*0860*/  @P1 IADD3 R6, P2, PT, R13, UR4, RZ ;  /* 0x000000040d061c10 */ /* 0x000fe2000ff5e0ff */
[----:B------:R-:W-:Y:S01]  /*0870*/  @UP0 UIADD3 UR4, UPT, UPT, UR4, 0x2, URZ ;  /* 0x0000000204040890 */ /* 0x000fe2000fffe0ff */
[----:B-1----:R-:W-:Y:S01]  /*0880*/  MOV R11, UR9 ;  /* 0x00000009000b7c02 */ /* 0x002fe20008000f00 */
[----:B------:R-:W-:Y:S01]  /*0890*/  IMAD.U32 R10, RZ, RZ, UR8 ;  /* 0x00000008ff0a7e24 */ /* 0x000fe2000f8e00ff */
[----:B------:R-:W-:-:S02]  /*08a0*/  MOV R4, UR10 ;  /* 0x0000000a00047c02 */ /* 0x000fc40008000f00 */
[----:B------:R-:W-:Y:S01]  /*08b0*/  MOV R5, UR11 ;  /* 0x0000000b00057c02 */ /* 0x000fe20008000f00 */
[----:B------:R-:W-:-:S04]  /*08c0*/  @P1 IMAD.WIDE.U32 R10, R3, 0x4, R10 ;  /* 0x00000004030a1825 */ /* 0x000fc800078e000a */
[----:B------:R-:W-:Y:S01]  /*08d0*/  @P1 IMAD R3, R7, UR20, R0 ;  /* 0x0000001407031c24 */ /* 0x000fe2000f8e0200 */
[----:B------:R-:W-:Y:S01]  /*08e0*/  @P1 IADD3.X R7, PT, PT, RZ, RZ, RZ, P2, !PT ;  /* 0x000000ffff071210 */ /* 0x000fe200017fe4ff */
[----:B------:R-:W-:Y:S01]  /*08f0*/  IMAD.U32 R19, RZ, RZ, UR4 ;  /* 0x00000004ff137e24 */ /* 0x000fe2000f8e00ff */
[C---:B--2---:R-:W-:Y:S01]  /*0900*/  @P1 LEA R2, P2, R6.reuse, UR6, 0x2 ;  /* 0x0000000606021c11 */ /* 0x044fe2000f8410ff */
[----:B------:R-:W-:Y:S01]  /*0910*/  @P1 IMAD.WIDE R4, R3, 0x4, R4 ;  /* 0x0000000403041825 */ /* 0x000fe200078e0204 */
[----:B------:R-:W-:Y:S01]  /*0920*/  @!P0 IADD3 R17, PT, PT, R13, UR4, RZ ;  /* 0x000000040d118c10 */ /* 0x000fe2000fffe0ff */
[----:B0-----:R-:W2:Y:S01]  /*0930*/  @P1 LDG.E R11, desc[UR18][R10.64] ;  /* 0x000000120a0b1981 */ /* 0x001ea2000c1e1900 */
[----:B------:R-:W-:Y:S01]  /*0940*/  @P1 LEA.HI.X R3, R6, UR7, R7, 0x2, P2 ;  /* 0x0000000706031c11 */ /* 0x000fe200090f1407 */
[----:B------:R-:W-:Y:S01]  /*0950*/  @!P0 IMAD R19, R19, UR20, R0 ;  /* 0x0000001413138c24 */ /* 0x000fe2000f8e0200 */
[----:B---3--:R-:W-:Y:S01]  /*0960*/  MOV R6, UR12 ;  /* 0x0000000c00067c02 */ /* 0x008fe20008000f00 */
[----:B------:R-:W-:Y:S01]  /*0970*/  @P1 IMAD.WIDE R14, R15, 0x4, R4 ;  /* 0x000000040f0e1825 */ /* 0x000fe200078e0204 */
[----:B------:R-:W-:Y:S01]  /*0980*/  MOV R7, UR13 ;  /* 0x0000000d00077c02 */ /* 0x000fe20008000f00 */
[----:B------:R-:W2:Y:S01]  /*0990*/  @P1 LDG.E R4, desc[UR18][R4.64] ;  /* 0x0000001204041981 */ /* 0x000ea2000c1e1900 */
[----:B------:R-:W-:-:S02]  /*09a0*/  MOV R8, UR14 ;  /* 0x0000000e00087c02 */ /* 0x000fc40008000f00 */
[----:B------:R-:W-:Y:S01]  /*09b0*/  MOV R9, UR15 ;  /* 0x0000000f00097c02 */ /* 0x000fe20008000f00 */
[----:B------:R-:W-:Y:S01]  /*09c0*/  @!P0 IMAD.WIDE.U32 R6, R17, 0x4, R6 ;  /* 0x0000000411068825 */ /* 0x000fe200078e0006 */
[----:B------:R-:W3:Y:S03]  /*09d0*/  @P1 LDG.E R14, desc[UR18][R14.64] ;  /* 0x000000120e0e1981 */ /* 0x000ee6000c1e1900 */
[----:B------:R-:W-:Y:S01]  /*09e0*/  @!P0 IMAD.WIDE R8, R19, 0x4, R8 ;  /* 0x0000000413088825 */ /* 0x000fe200078e0208 */
[----:B------:R-:W3:Y:S04]  /*09f0*/  @P1 LDG.E R2, desc[UR18][R2.64+0x4] ;  /* 0x0000041202021981 */ /* 0x000ee8000c1e1900 */
[----:B------:R-:W4:Y:S04]  /*0a00*/  @!P0 LDG.E R7, desc[UR18][R6.64] ;  /* 0x0000001206078981 */ /* 0x000f28000c1e1900 */
[----:B------:R-:W4:Y:S01]  /*0a10*/  @!P0 LDG.E R8, desc[UR18][R8.64] ;  /* 0x0000001208088981 */ /* 0x000f22000c1e1900 */
[----:B--2---:R-:W-:-:S04]  /*0a20*/  @P1 FFMA R11, R11, R4, R12 ;  /* 0x000000040b0b1223 */ /* 0x004fc8000000000c */
[----:B---3--:R-:W-:-:S04]  /*0a30*/  @P1 FFMA R12, R2, R14, R11 ;  /* 0x0000000e020c1223 */ /* 0x008fc8000000000b */
[----:B----4-:R-:W-:-:S07]  /*0a40*/  @!P0 FFMA R12, R7, R8, R12 ;  /* 0x00000008070c8223 */ /* 0x010fce000000000c */
.L_x_10:
[----:B------:R-:W1:Y:S01]  /*0a50*/  LDC.64 R2, c[0x0][0x390] ;  /* 0x0000e400ff027b82 */ /* 0x000e620000000a00 */
[----:B------:R-:W-:-:S05]  /*0a60*/  IADD3 R13, PT, PT, R0, R13, RZ ;  /* 0x0000000d000d7210 */ /* 0x000fca0007ffe0ff */
[----:B-1----:R-:W-:-:S05]  /*0a70*/  IMAD.WIDE R2, R13, 0x4, R2 ;  /* 0x000000040d027825 */ /* 0x002fca00078e0202 */
[----:B0-----:R-:W-:Y:S01]  /*0a80*/  STG.E desc[UR18][R2.64], R12 ;  /* 0x0000000c02007986 */ /* 0x001fe2000c101912 */
[----:B------:R-:W-:Y:S05]  /*0a90*/  EXIT ;  /* 0x000000000000794d */ /* 0x000fea0003800000 */
.L_x_12:
        /* <DEDUP_REMOVED lines=14> */
.L_x_62:


//--------------------- .text._Z4showPPfii        --------------------------
	.section	.text._Z4showPPfii,"ax",@progbits
	.align	128
        .global         _Z4showPPfii
        .type           _Z4showPPfii,@function
        .size           _Z4showPPfii,(.L_x_63 - _Z4showPPfii)
        .other          _Z4showPPfii,@"STO_CUDA_ENTRY STV_DEFAULT"
_Z4showPPfii:
.text._Z4showPPfii:
[----:B------:R-:W0:Y:S01]  /*0000*/  LDC R1, c[0x0][0x37c] ;  /* 0x0000df00ff017b82 */ /* 0x000e220000000800 */
[----:B------:R-:W-:Y:S01]  /*0010*/  MOV R0, 0x18 ;  /* 0x0000001800007802 */ /* 0x000fe20000000f00 */
[----:B------:R-:W1:Y:S01]  /*0020*/  LDCU UR4, c[0x0][0x2f8] ;  /* 0x00005f00ff0477ac */ /* 0x000e620008000800 */
[----:B0-----:R-:W-:Y:S01]  /*0030*/  VIADD R1, R1, 0xfffffff8 ;  /* 0xfffffff801017836 */ /* 0x001fe20000000000 */
[----:B------:R-:W-:-:S04]  /*0040*/  CS2R R6, SRZ ;  /* 0x0000000000067805 */ /* 0x000fc8000001ff00 */
[----:B------:R0:W2:Y:S01]  /*0050*/  LDC.64 R2, c[0x4][R0] ;  /* 0x0100000000027b82 */ /* 0x0000a20000000a00 */
[----:B------:R-:W3:Y:S01]  /*0060*/  LDCU.64 UR6, c[0x4][URZ] ;  /* 0x01000000ff0677ac */ /* 0x000ee20008000a00 */
[----:B------:R-:W4:Y:S01]  /*0070*/  LDCU UR5, c[0x0][0x2fc] ;  /* 0x00005f80ff0577ac */ /* 0x000f220008000800 */
[----:B-1----:R-:W-:Y:S01]  /*0080*/  IADD3 R18, P0, PT, R1, UR4, RZ ;  /* 0x0000000401127c10 */ /* 0x002fe2000ff1e0ff */
[----:B---3--:R-:W-:Y:S02]  /*0090*/  IMAD.U32 R4, RZ, RZ, UR6 ;  /* 0x00000006ff047e24 */ /* 0x008fe4000f8e00ff */
[----:B------:R-:W-:Y:S02]  /*00a0*/  IMAD.U32 R5, RZ, RZ, UR7 ;  /* 0x00000007ff057e24 */ /* 0x000fe4000f8e00ff */
[----:B0---4-:R-:W-:-:S08]  /*00b0*/  IMAD.X R17, RZ, RZ, UR5, P0 ;  /* 0x00000005ff117e24 */ /* 0x011fd000080e06ff */
[----:B------:R-:W-:-:S07]  /*00c0*/  LEPC R20, `(.L_x_13) ;  /* 0x000000001014794e */ /* 0x000fce0000000000 */
[----:B--2---:R-:W-:Y:S05]  /*00d0*/  CALL.ABS.NOINC R2 ;  /* 0x0000000002007343 */ /* 0x004fea0003c00000 */
.L_x_13:
[----:B------:R-:W0:Y:S02]  /*00e0*/  LDC R16, c[0x0][0x38c] ;  /* 0x0000e300ff107b82 */ /* 0x000e240000000800 */
[----:B0-----:R-:W-:-:S13]  /*00f0*/  ISETP.NE.AND P0, PT, R16, RZ, PT ;  /* 0x000000ff1000720c */ /* 0x001fda0003f05270 */
[----:B------:R-:W-:Y:S05]  /*0100*/  @!P0 EXIT ;  /* 0x000000000000894d */ /* 0x000fea0003800000 */
[----:B------:R-:W0:Y:S02]  /*0110*/  LDCU UR4, c[0x0][0x388] ;  /* 0x00007100ff0477ac */ /* 0x000e240008000800 */
[----:B0-----:R-:W-:-:S09]  /*0120*/  UISETP.NE.AND UP0, UPT, UR4, URZ, UPT ;  /* 0x000000ff0400728c */ /* 0x001fd2000bf05270 */
[----:B------:R-:W-:Y:S05]  /*0130*/  BRA.U UP0, `(.L_x_14) ;  /* 0x0000000100e07547 */ /* 0x000fea000b800000 */
[C---:B------:R-:W-:Y:S02]  /*0140*/  ISETP.GE.U32.AND P0, PT, R16.reuse, 0x4, PT ;  /* 0x000000041000780c */ /* 0x040fe40003f06070 */
[----:B------:R-:W-:-:S11]  /*0150*/  LOP3.LUT R17, R16, 0x3, RZ, 0xc0, !PT ;  /* 0x0000000310117812 */ /* 0x000fd600078ec0ff */
[----:B------:R-:W-:Y:S05]  /*0160*/  @!P0 BRA `(.L_x_15) ;  /* 0x0000000000988947 */ /* 0x000fea0003800000 */
[----:B------:R-:W-:Y:S01]  /*0170*/  LOP3.LUT R16, R16, 0xfffffffc, RZ, 0xc0, !PT ;  /* 0xfffffffc10107812 */ /* 0x000fe200078ec0ff */
[----:B------:R-:W-:Y:S04]  /*0180*/  BSSY.RECONVERGENT B6, `(.L_x_15) ;  /* 0x0000024000067945 */ /* 0x000fe80003800200 */
[----:B------:R-:W-:-:S07]  /*0190*/  IMAD.MOV R16, RZ, RZ, -R16 ;  /* 0x000000ffff107224 */ /* 0x000fce00078e0a10 */
.L_x_20:
[----:B------:R-:W-:Y:S01]  /*01a0*/  MOV R2, 0x18 ;  /* 0x0000001800027802 */ /* 0x000fe20000000f00 */
[----:B------:R-:W0:Y:S01]  /*01b0*/  LDCU.64 UR4, c[0x4][0x10] ;  /* 0x01000200ff0477ac */ /* 0x000e220008000a00 */
[----:B------:R-:W-:Y:S01]  /*01c0*/  VIADD R16, R16, 0x4 ;  /* 0x0000000410107836 */ /* 0x000fe20000000000 */
[----:B------:R-:W-:Y:S01]  /*01d0*/  CS2R R6, SRZ ;  /* 0x0000000000067805 */ /* 0x000fe2000001ff00 */
[----:B------:R1:W2:Y:S03]  /*01e0*/  LDC.64 R8, c[0x4][R2] ;  /* 0x0100000002087b82 */ /* 0x0002a60000000a00 */
[----:B------:R-:W-:-:S04]  /*01f0*/  ISETP.NE.AND P0, PT, R16, RZ, PT ;  /* 0x000000ff1000720c */ /* 0x000fc80003f05270 */
[----:B------:R-:W-:Y:S01]  /*0200*/  P2R R18, PR, RZ, 0x1 ;  /* 0x00000001ff127803 */ /* 0x000fe20000000000 */
[----:B0-----:R-:W-:Y:S02]  /*0210*/  IMAD.U32 R4, RZ, RZ, UR4 ;  /* 0x00000004ff047e24 */ /* 0x001fe4000f8e00ff */
[----:B-1----:R-:W-:-:S07]  /*0220*/  IMAD.U32 R5, RZ, RZ, UR5 ;  /* 0x00000005ff057e24 */ /* 0x002fce000f8e00ff */
[----:B------:R-:W-:-:S07]  /*0230*/  LEPC R20, `(.L_x_16) ;  /* 0x000000001014794e */ /* 0x000fce0000000000 */
[----:B--2---:R-:W-:Y:S05]  /*0240*/  CALL.ABS.NOINC R8 ;  /* 0x0000000008007343 */ /* 0x004fea0003c00000 */
.L_x_16:
[----:B------:R0:W1:Y:S01]  /*0250*/  LDC.64 R8, c[0x4][R2] ;  /* 0x0100000002087b82 */ /* 0x0000620000000a00 */
[----:B------:R-:W2:Y:S01]  /*0260*/  LDCU.64 UR4, c[0x4][0x10] ;  /* 0x01000200ff0477ac */ /* 0x000ea20008000a00 */
[----:B------:R-:W-:Y:S01]  /*0270*/  CS2R R6, SRZ ;  /* 0x0000000000067805 */ /* 0x000fe2000001ff00 */
[----:B--2---:R-:W-:Y:S02]  /*0280*/  IMAD.U32 R4, RZ, RZ, UR4 ;  /* 0x00000004ff047e24 */ /* 0x004fe4000f8e00ff */
[----:B0-----:R-:W-:-:S07]  /*0290*/  IMAD.U32 R5, RZ, RZ, UR5 ;  /* 0x00000005ff057e24 */ /* 0x001fce000f8e00ff */
[----:B------:R-:W-:-:S07]  /*02a0*/  LEPC R20, `(.L_x_17) ;  /* 0x000000001014794e */ /* 0x000fce0000000000 */
[----:B-1----:R-:W-:Y:S05]  /*02b0*/  CALL.ABS.NOINC R8 ;  /* 0x0000000008007343 */ /* 0x002fea0003c00000 */
.L_x_17:
[----:B------:R0:W1:Y:S01]  /*02c0*/  LDC.64 R8, c[0x4][R2] ;  /* 0x0100000002087b82 */ /* 0x0000620000000a00 */
[----:B------:R-:W2:Y:S01]  /*02d0*/  LDCU.64 UR4, c[0x4][0x10] ;  /* 0x01000200ff0477ac */ /* 0x000ea20008000a00 */
[----:B------:R-:W-:Y:S01]  /*02e0*/  CS2R R6, SRZ ;  /* 0x0000000000067805 */ /* 0x000fe2000001ff00 */
[----:B--2---:R-:W-:Y:S02]  /*02f0*/  IMAD.U32 R4, RZ, RZ, UR4 ;  /* 0x00000004ff047e24 */ /* 0x004fe4000f8e00ff */
[----:B0-----:R-:W-:-:S07]  /*0300*/  IMAD.U32 R5, RZ, RZ, UR5 ;  /* 0x00000005ff057e24 */ /* 0x001fce000f8e00ff */
[----:B------:R-:W-:-:S07]  /*0310*/  LEPC R20, `(.L_x_18) ;  /* 0x000000001014794e */ /* 0x000fce0000000000 */
[----:B-1----:R-:W-:Y:S05]  /*0320*/  CALL.ABS.NOINC R8 ;  /* 0x0000000008007343 */ /* 0x002fea0003c00000 */
.L_x_18:
[----:B------:R-:W0:Y:S01]  /*0330*/  LDC.64 R2, c[0x4][R2] ;  /* 0x0100000002027b82 */ /* 0x000e220000000a00 */
[----:B------:R-:W1:Y:S01]  /*0340*/  LDCU.64 UR4, c[0x4][0x10] ;  /* 0x01000200ff0477ac */ /* 0x000e620008000a00 */
[----:B------:R-:W-:Y:S02]  /*0350*/  CS2R R6, SRZ ;  /* 0x0000000000067805 */ /* 0x000fe4000001ff00 */
[----:B-1----:R-:W-:Y:S01]  /*0360*/  MOV R4, UR4 ;  /* 0x0000000400047c02 */ /* 0x002fe20008000f00 */
[----:B------:R-:W-:-:S07]  /*0370*/  IMAD.U32 R5, RZ, RZ, UR5 ;  /* 0x00000005ff057e24 */ /* 0x000fce000f8e00ff */
[----:B------:R-:W-:-:S07]  /*0380*/  LEPC R20, `(.L_x_19) ;  /* 0x000000001014794e */ /* 0x000fce0000000000 */
[----:B0-----:R-:W-:Y:S05]  /*0390*/  CALL.ABS.NOINC R2 ;  /* 0x0000000002007343 */ /* 0x001fea0003c00000 */
.L_x_19:
[----:B------:R-:W-:-:S13]  /*03a0*/  ISETP.NE.AND P6, PT, R18, RZ, PT ;  /* 0x000000ff1200720c */ /* 0x000fda0003fc5270 */
[----:B------:R-:W-:Y:S05]  /*03b0*/  @P6 BRA `(.L_x_20) ;  /* 0xfffffffc00786947 */ /* 0x000fea000383ffff */
[----:B------:R-:W-:Y:S05]  /*03c0*/  BSYNC.RECONVERGENT B6 ;  /* 0x0000000000067941 */ /* 0x000fea0003800200 */
.L_x_15:
[----:B------:R-:W-:-:S13]  /*03d0*/  ISETP.NE.AND P0, PT, R17, RZ, PT ;  /* 0x000000ff1100720c */ /* 0x000fda0003f05270 */
[----:B------:R-:W-:Y:S05]  /*03e0*/  @!P0 EXIT ;  /* 0x000000000000894d */ /* 0x000fea0003800000 */
[----:B------:R-:W-:-:S07]  /*03f0*/  IMAD.MOV R17, RZ, RZ, -R17 ;  /* 0x000000ffff117224 */ /* 0x000fce00078e0a11 */
.L_x_22:
[----:B------:R-:W-:Y:S01]  /*0400*/  MOV R0, 0x18 ;  /* 0x0000001800007802 */ /* 0x000fe20000000f00 */
[----:B------:R-:W0:Y:S01]  /*0410*/  LDCU.64 UR4, c[0x4][0x10] ;  /* 0x01000200ff0477ac */ /* 0x000e220008000a00 */
[----:B------:R-:W-:Y:S02]  /*0420*/  CS2R R6, SRZ ;  /* 0x0000000000067805 */ /* 0x000fe4000001ff00 */
[----:B------:R1:W2:Y:S01]  /*0430*/  LDC.64 R2, c[0x4][R0] ;  /* 0x0100000000027b82 */ /* 0x0002a20000000a00 */
[----:B0-----:R-:W-:Y:S02]  /*0440*/  IMAD.U32 R4, RZ, RZ, UR4 ;  /* 0x00000004ff047e24 */ /* 0x001fe4000f8e00ff */
[----:B-1----:R-:W-:-:S07]  /*0450*/  IMAD.U32 R5, RZ, RZ, UR5 ;  /* 0x00000005ff057e24 */ /* 0x002fce000f8e00ff */
[----:B------:R-:W-:-:S07]  /*0460*/  LEPC R20, `(.L_x_21) ;  /* 0x000000001014794e */ /* 0x000fce0000000000 */
[----:B--2---:R-:W-:Y:S05]  /*0470*/  CALL.ABS.NOINC R2 ;  /* 0x0000000002007343 */ /* 0x004fea0003c00000 */
.L_x_21:
[----:B------:R-:W-:-:S05]  /*0480*/  VIADD R17, R17, 0x1 ;  /* 0x0000000111117836 */ /* 0x000fca0000000000 */
[----:B------:R-:W-:-:S13]  /*0490*/  ISETP.NE.AND P0, PT, R17, RZ, PT ;  /* 0x000000ff1100720c */ /* 0x000fda0003f05270 */
[----:B------:R-:W-:Y:S05]  /*04a0*/  @!P0 EXIT ;  /* 0x000000000000894d */ /* 0x000fea0003800000 */
[----:B------:R-:W-:Y:S05]  /*04b0*/  BRA `(.L_x_22) ;  /* 0xfffffffc00d07947 */ /* 0x000fea000383ffff */
.L_x_14:
[----:B------:R-:W-:-:S07]  /*04c0*/  IMAD.MOV.U32 R24, RZ, RZ, RZ ;  /* 0x000000ffff187224 */ /* 0x000fce00078e00ff */
.L_x_59:
[----:B------:R-:W0:Y:S01]  /*04d0*/  LDC.64 R30, c[0x0][0x380] ;  /* 0x0000e000ff1e7b82 */ /* 0x000e220000000a00 */
[----:B------:R-:W1:Y:S01]  /*04e0*/  LDCU.64 UR4, c[0x0][0x388] ;  /* 0x00007100ff0477ac */ /* 0x000e620008000a00 */
[----:B------:R-:W-:Y:S01]  /*04f0*/  IMAD.MOV.U32 R16, RZ, RZ, RZ ;  /* 0x000000ffff107224 */ /* 0x000fe200078e00ff */
[----:B-1----:R-:W-:Y:S01]  /*0500*/  UISETP.GE.U32.AND UP0, UPT, UR4, 0x10, UPT ;  /* 0x000000100400788c */ /* 0x002fe2000bf06070 */
[----:B0-----:R-:W-:-:S04]  /*0510*/  IMAD.WIDE.U32 R30, R24, 0x8, R30 ;  /* 0x00000008181e7825 */ /* 0x001fc800078e001e */
[----:B------:R-:W-:-:S05]  /*0520*/  VIADD R24, R24, 0x1 ;  /* 0x0000000118187836 */ /* 0x000fca0000000000 */
[----:B------:R-:W-:-:S04]  /*0530*/  ISETP.NE.AND P0, PT, R24, UR5, PT ;  /* 0x0000000518007c0c */ /* 0x000fc8000bf05270 */
[----:B------:R-:W-:Y:S01]  /*0540*/  P2R R26, PR, RZ, 0x1 ;  /* 0x00000001ff1a7803 */ /* 0x000fe20000000000 */
[----:B------:R-:W-:Y:S08]  /*0550*/  BRA.U !UP0, `(.L_x_23) ;  /* 0x00000011084c7547 */ /* 0x000ff0000b800000 */
[----:B------:R-:W-:Y:S01]  /*0560*/  ULOP3.LUT UR4, UR4, 0xfffffff0, URZ, 0xc0, !UPT ;  /* 0xfffffff004047892 */ /* 0x000fe2000f8ec0ff */
[----:B------:R-:W-:Y:S01]  /*0570*/  BSSY.RECONVERGENT B6, `(.L_x_23) ;  /* 0x0000111000067945 */ /* 0x000fe20003800200 */
[----:B------:R-:W-:Y:S02]  /*0580*/  CS2R R22, SRZ ;  /* 0x0000000000167805 */ /* 0x000fe4000001ff00 */
[----:B------:R-:W-:-:S06]  /*0590*/  UIADD3 UR4, UPT, UPT, -UR4, URZ, URZ ;  /* 0x000000ff04047290 */ /* 0x000fcc000fffe1ff */
[----:B------:R-:W-:-:S07]  /*05a0*/  IMAD.U32 R2, RZ, RZ, UR4 ;  /* 0x00000004ff027e24 */ /* 0x000fce000f8e00ff */
.L_x_40:
[----:B------:R-:W0:Y:S01]  /*05b0*/  LDC.64 R28, c[0x0][0x358] ;  /* 0x0000d600ff1c7b82 */ /* 0x000e220000000a00 */
[----:B------:R-:W1:Y:S01]  /*05c0*/  LDCU.64 UR6, c[0x4][0x8] ;  /* 0x01000100ff0677ac */ /* 0x000e620008000a00 */
[----:B0-----:R-:W-:Y:S02]  /*05d0*/  R2UR UR4, R28 ;  /* 0x000000001c0472ca */ /* 0x001fe400000e0000 */
[----:B------:R-:W-:-:S13]  /*05e0*/  R2UR UR5, R29 ;  /* 0x000000001d0572ca */ /* 0x000fda00000e0000 */
[----:B------:R-:W2:Y:S02]  /*05f0*/  LDG.E.64 R4, desc[UR4][R30.64] ;  /* 0x000000041e047981 */ /* 0x000ea4000c1e1b00 */
[----:B--2---:R-:W-:-:S05]  /*0600*/  IADD3 R6, P0, PT, R4, R23, RZ ;  /* 0x0000001704067210 */ /* 0x004fca0007f1e0ff */
[----:B------:R-:W-:-:S05]  /*0610*/  IMAD.X R7, R5, 0x1, R22, P0 ;  /* 0x0000000105077824 */ /* 0x000fca00000e0616 */
[----:B------:R0:W2:Y:S01]  /*0620*/  LD.E R0, desc[UR4][R6.64] ;  /* 0x0000000406007980 */ /* 0x0000a2000c101900 */
[----:B------:R-:W-:Y:S01]  /*0630*/  MOV R8, 0x18 ;  /* 0x0000001800087802 */ /* 0x000fe20000000f00 */
[----:B------:R-:W3:Y:S01]  /*0640*/  LDCU UR4, c[0x0][0x388] ;  /* 0x00007100ff0477ac */ /* 0x000ee20008000800 */
[----:B------:R-:W-:Y:S01]  /*0650*/  VIADD R2, R2, 0x10 ;  /* 0x0000001002027836 */ /* 0x000fe20000000000 */
[----:B-1----:R-:W-:Y:S01]  /*0660*/  MOV R4, UR6 ;  /* 0x0000000600047c02 */ /* 0x002fe20008000f00 */
[----:B------:R-:W-:Y:S02]  /*0670*/  IMAD.U32 R5, RZ, RZ, UR7 ;  /* 0x00000007ff057e24 */ /* 0x000fe4000f8e00ff */
[----:B------:R-:W1:Y:S01]  /*0680*/  LDC.64 R8, c[0x4][R8] ;  /* 0x0100000008087b82 */ /* 0x000e620000000a00 */
[----:B------:R-:W-:Y:S01]  /*0690*/  ISETP.NE.AND P0, PT, R2, RZ, PT ;  /* 0x000000ff0200720c */ /* 0x000fe20003f05270 */
[----:B0-----:R-:W-:-:S03]  /*06a0*/  IMAD.MOV.U32 R6, RZ, RZ, R18 ;  /* 0x000000ffff067224 */ /* 0x001fc600078e0012 */
[----:B------:R-:W-:Y:S01]  /*06b0*/  P2R R25, PR, RZ, 0x1 ;  /* 0x00000001ff197803 */ /* 0x000fe20000000000 */
[----:B------:R-:W-:Y:S01]  /*06c0*/  IMAD.MOV.U32 R7, RZ, RZ, R17 ;  /* 0x000000ffff077224 */ /* 0x000fe200078e0011 */
[----:B---3--:R-:W-:-:S06]  /*06d0*/  ULOP3.LUT UR4, UR4, 0xfffffff0, URZ, 0xc0, !UPT ;  /* 0xfffffff004047892 */ /* 0x008fcc000f8ec0ff */
[----:B------:R-:W-:Y:S01]  /*06e0*/  IMAD.U32 R16, RZ, RZ, UR4 ;  /* 0x00000004ff107e24 */ /* 0x000fe2000f8e00ff */
[----:B--2---:R-:W0:Y:S02]  /*06f0*/  F2F.F64.F32 R10, R0 ;  /* 0x00000000000a7310 */ /* 0x004e240000201800 */
[----:B01----:R0:W-:Y:S04]  /*0700*/  STL.64 [R1], R10 ;  /* 0x0000000a01007387 */ /* 0x0031e80000100a00 */
[----:B------:R-:W-:-:S07]  /*0710*/  LEPC R20, `(.L_x_24) ;  /* 0x000000001014794e */ /* 0x000fce0000000000 */
[----:B0-----:R-:W-:Y:S05]  /*0720*/  CALL.ABS.NOINC R8 ;  /* 0x0000000008007343 */ /* 0x001fea0003c00000 */
.L_x_24:
[----:B------:R-:W-:Y:S02]  /*0730*/  R2UR UR4, R28 ;  /* 0x000000001c0472ca */ /* 0x000fe400000e0000 */
[----:B------:R-:W-:-:S13]  /*0740*/  R2UR UR5, R29 ;  /* 0x000000001d0572ca */ /* 0x000fda00000e0000 */
[----:B------:R-:W2:Y:S02]  /*0750*/  LDG.E.64 R4, desc[UR4][R30.64] ;  /* 0x000000041e047981 */ /* 0x000ea4000c1e1b00 */
[----:B--2---:R-:W-:-:S05]  /*0760*/  IADD3 R12, P0, PT, R4, R23, RZ ;  /* 0x00000017040c7210 */ /* 0x004fca0007f1e0ff */
[----:B------:R-:W-:-:S05]  /*0770*/  IMAD.X R13, R5, 0x1, R22, P0 ;  /* 0x00000001050d7824 */ /* 0x000fca00000e0616 */
[----:B------:R-:W2:Y:S01]  /*0780*/  LD.E R0, desc[UR4][R12.64+0x4] ;  /* 0x000004040c007980 */ /* 0x000ea2000c101900 */
[----:B------:R-:W-:Y:S01]  /*0790*/  MOV R19, 0x18 ;  /* 0x0000001800137802 */ /* 0x000fe20000000f00 */
[----:B------:R-:W0:Y:S01]  /*07a0*/  LDCU.64 UR4, c[0x4][0x8] ;  /* 0x01000100ff0477ac */ /* 0x000e220008000a00 */
[----:B------:R-:W-:Y:S02]  /*07b0*/  IMAD.MOV.U32 R6, RZ, RZ, R18 ;  /* 0x000000ffff067224 */ /* 0x000fe400078e0012 */
[----:B------:R1:W3:Y:S01]  /*07c0*/  LDC.64 R8, c[0x4][R19] ;  /* 0x0100000013087b82 */ /* 0x0002e20000000a00 */
[----:B------:R-:W-:Y:S02]  /*07d0*/  IMAD.MOV.U32 R7, RZ, RZ, R17 ;  /* 0x000000ffff077224 */ /* 0x000fe400078e0011 */
[----:B0-----:R-:W-:Y:S02]  /*07e0*/  IMAD.U32 R4, RZ, RZ, UR4 ;  /* 0x00000004ff047e24 */ /* 0x001fe4000f8e00ff */
[----:B------:R-:W-:Y:S01]  /*07f0*/  IMAD.U32 R5, RZ, RZ, UR5 ;  /* 0x00000005ff057e24 */ /* 0x000fe2000f8e00ff */
[----:B--2---:R-:W0:Y:S02]  /*0800*/  F2F.F64.F32 R10, R0 ;  /* 0x00000000000a7310 */ /* 0x004e240000201800 */
[----:B0--3--:R1:W-:Y:S04]  /*0810*/  STL.64 [R1], R10 ;  /* 0x0000000a01007387 */ /* 0x0093e80000100a00 */
[----:B------:R-:W-:-:S07]  /*0820*/  LEPC R20, `(.L_x_25) ;  /* 0x000000001014794e */ /* 0x000fce0000000000 */
[----:B-1----:R-:W-:Y:S05]  /*0830*/  CALL.ABS.NOINC R8 ;  /* 0x0000000008007343 */ /* 0x002fea0003c00000 */
.L_x_25:
[----:B------:R-:W-:Y:S02]  /*0840*/  R2UR UR4, R28 ;  /* 0x000000001c0472ca */ /* 0x000fe400000e0000 */
[----:B------:R-:W-:-:S13]  /*0850*/  R2UR UR5, R29 ;  /* 0x000000001d0572ca */ /* 0x000fda00000e0000 */
[----:B------:R-:W2:Y:S02]  /*0860*/  LDG.E.64 R4, desc[UR4][R30.64] ;  /* 0x000000041e047981 */ /* 0x000ea4000c1e1b00 */
[----:B--2---:R-:W-:-:S05]  /*0870*/  IADD3 R12, P0, PT, R4, R23, RZ ;  /* 0x00000017040c7210 */ /* 0x004fca0007f1e0ff */
[----:B------:R-:W-:-:S05]  /*0880*/  IMAD.X R13, R5, 0x1, R22, P0 ;  /* 0x00000001050d7824 */ /* 0x000fca00000e0616 */
[----:B------:R-:W2:Y:S01]  /*0890*/  LD.E R0, desc[UR4][R12.64+0x8] ;  /* 0x000008040c007980 */ /* 0x000ea2000c101900 */
[----:B------:R0:W1:Y:S01]  /*08a0*/  LDC.64 R8, c[0x4][R19] ;  /* 0x0100000013087b82 */ /* 0x0000620000000a00 */
[----:B------:R-:W3:Y:S01]  /*08b0*/  LDCU.64 UR4, c[0x4][0x8] ;  /* 0x01000100ff0477ac */ /* 0x000ee20008000a00 */
[----:B------:R-:W-:Y:S02]  /*08c0*/  IMAD.MOV.U32 R6, RZ, RZ, R18 ;  /* 0x000000ffff067224 */ /* 0x000fe400078e0012 */
[----:B------:R-:W-:Y:S02]  /*08d0*/  IMAD.MOV.U32 R7, RZ, RZ, R17 ;  /* 0x000000ffff077224 */ /* 0x000fe400078e0011 */
[----:B---3--:R-:W-:Y:S01]  /*08e0*/  IMAD.U32 R4, RZ, RZ, UR4 ;  /* 0x00000004ff047e24 */ /* 0x008fe2000f8e00ff */
[----:B------:R-:W-:Y:S01]  /*08f0*/  MOV R5, UR5 ;  /* 0x0000000500057c02 */ /* 0x000fe20008000f00 */
[----:B--2---:R-:W2:Y:S02]  /*0900*/  F2F.F64.F32 R10, R0 ;  /* 0x00000000000a7310 */ /* 0x004ea40000201800 */
[----:B-12---:R0:W-:Y:S04]  /*0910*/  STL.64 [R1], R10 ;  /* 0x0000000a01007387 */ /* 0x0061e80000100a00 */
[----:B------:R-:W-:-:S07]  /*0920*/  LEPC R20, `(.L_x_26) ;  /* 0x000000001014794e */ /* 0x000fce0000000000 */
[----:B0-----:R-:W-:Y:S05]  /*0930*/  CALL.ABS.NOINC R8 ;  /* 0x0000000008007343 */ /* 0x001fea0003c00000 */
.L_x_26:
        /* <DEDUP_REMOVED lines=10> */
[----:B---3--:R-:W-:Y:S02]  /*09e0*/  IMAD.U32 R4, RZ, RZ, UR4 ;  /* 0x00000004ff047e24 */ /* 0x008fe4000f8e00ff */
[----:B------:R-:W-:Y:S01]  /*09f0*/  IMAD.U32 R5, RZ, RZ, UR5 ;  /* 0x00000005ff057e24 */ /* 0x000fe2000f8e00ff */
[----:B--2---:R-:W2:Y:S02]  /*0a00*/  F2F.F64.F32 R10, R0 ;  /* 0x00000000000a7310 */ /* 0x004ea40000201800 */
[----:B-12---:R0:W-:Y:S04]  /*0a10*/  STL.64 [R1], R10 ;  /* 0x0000000a01007387 */ /* 0x0061e80000100a00 */
[----:B------:R-:W-:-:S07]  /*0a20*/  LEPC R20, `(.L_x_27) ;  /* 0x000000001014794e */ /* 0x000fce0000000000 */
[----:B0-----:R-:W-:Y:S05]  /*0a30*/  CALL.ABS.NOINC R8 ;  /* 0x0000000008007343 */ /* 0x001fea0003c00000 */
.L_x_27:
        /* <DEDUP_REMOVED lines=8> */
[----:B------:R-:W-:Y:S01]  /*0ac0*/  IMAD.MOV.U32 R6, RZ, RZ, R18 ;  /* 0x000000ffff067224 */ /* 0x000fe200078e0012 */
[----:B------:R-:W-:Y:S01]  /*0ad0*/  MOV R7, R17 ;  /* 0x0000001100077202 */ /* 0x000fe20000000f00 */
[----:B---3--:R-:W-:Y:S02]  /*0ae0*/  IMAD.U32 R4, RZ, RZ, UR4 ;  /* 0x00000004ff047e24 */ /* 0x008fe4000f8e00ff */
[----:B------:R-:W-:Y:S01]  /*0af0*/  IMAD.U32 R5, RZ, RZ, UR5 ;  /* 0x00000005ff057e24 */ /* 0x000fe2000f8e00ff */
[----:B--2---:R-:W2:Y:S02]  /*0b00*/  F2F.F64.F32 R10, R0 ;  /* 0x00000000000a7310 */ /* 0x004ea40000201800 */
[----:B-12---:R0:W-:Y:S04]  /*0b10*/  STL.64 [R1], R10 ;  /* 0x0000000a01007387 */ /* 0x0061e80000100a00 */
[----:B------:R-:W-:-:S07]  /*0b20*/  LEPC R20, `(.L_x_28) ;  /* 0x000000001014794e */ /* 0x000fce0000000000 */
[----:B0-----:R-:W-:Y:S05]  /*0b30*/  CALL.ABS.NOINC R8 ;  /* 0x0000000008007343 */ /* 0x001fea0003c00000 */
.L_x_28:
        /* <DEDUP_REMOVED lines=16> */
.L_x_29:
        /* <DEDUP_REMOVED lines=16> */
.L_x_30:
        /* <DEDUP_REMOVED lines=9> */
[----:B------:R-:W-:Y:S01]  /*0dd0*/  IMAD.MOV.U32 R7, RZ, RZ, R17 ;  /* 0x000000ffff077224 */ /* 0x000fe200078e0011 */
[----:B---3--:R-:W-:Y:S01]  /*0de0*/  MOV R4, UR4 ;  /* 0x0000000400047c02 */ /* 0x008fe20008000f00 */
[----:B------:R-:W-:Y:S01]  /*0df0*/  IMAD.U32 R5, RZ, RZ, UR5 ;  /* 0x00000005ff057e24 */ /* 0x000fe2000f8e00ff */
[----:B--2---:R-:W2:Y:S02]  /*0e00*/  F2F.F64.F32 R10, R0 ;  /* 0x00000000000a7310 */ /* 0x004ea40000201800 */
[----:B-12---:R0:W-:Y:S04]  /*0e10*/  STL.64 [R1], R10 ;  /* 0x0000000a01007387 */ /* 0x0061e80000100a00 */
[----:B------:R-:W-:-:S07]  /*0e20*/  LEPC R20, `(.L_x_31) ;  /* 0x000000001014794e */ /* 0x000fce0000000000 */
[----:B0-----:R-:W-:Y:S05]  /*0e30*/  CALL.ABS.NOINC R8 ;  /* 0x0000000008007343 */ /* 0x001fea0003c00000 */
.L_x_31:
        /* <DEDUP_REMOVED lines=16> */
.L_x_32:
        /* <DEDUP_REMOVED lines=8> */
[----:B------:R-:W-:Y:S01]  /*0fc0*/  MOV R6, R18 ;  /* 0x0000001200067202 */ /* 0x000fe20000000f00 */
[----:B------:R-:W-:Y:S02]  /*0fd0*/  IMAD.MOV.U32 R7, RZ, RZ, R17 ;  /* 0x000000ffff077224 */ /* 0x000fe400078e0011 */
[----:B---3--:R-:W-:Y:S02]  /*0fe0*/  IMAD.U32 R4, RZ, RZ, UR4 ;  /* 0x00000004ff047e24 */ /* 0x008fe4000f8e00ff */
[----:B------:R-:W-:Y:S01]  /*0ff0*/  IMAD.U32 R5, RZ, RZ, UR5 ;  /* 0x00000005ff057e24 */ /* 0x000fe2000f8e00ff */
[----:B--2---:R-:W2:Y:S02]  /*1000*/  F2F.F64.F32 R10, R0 ;  /* 0x00000000000a7310 */ /* 0x004ea40000201800 */
[----:B-12---:R0:W-:Y:S04]  /*1010*/  STL.64 [R1], R10 ;  /* 0x0000000a01007387 */ /* 0x0061e80000100a00 */
[----:B------:R-:W-:-:S07]  /*1020*/  LEPC R20, `(.L_x_33) ;  /* 0x000000001014794e */ /* 0x000fce0000000000 */
[----:B0-----:R-:W-:Y:S05]  /*1030*/  CALL.ABS.NOINC R8 ;  /* 0x0000000008007343 */ /* 0x001fea0003c00000 */
.L_x_33:
        /* <DEDUP_REMOVED lines=16> */
.L_x_34:
        /* <DEDUP_REMOVED lines=16> */
.L_x_35:
[----:B------:R-:W-:Y:S02]  /*1240*/  R2UR UR4, R28 ;  /* 0x000000001c0472ca */ /* 0x000fe400000e0000 */
[----:B------:R-:W-:-:S13]  /*1250*/  R2UR UR5, R29 ;  /* 0x000000001d0572ca */ /* 0x000fda00000e0000 */
[----:B------:R-:W2:Y:S02]  /*1260*/  LDG.E.64 R4, desc[UR4][R30.64] ;  /* 0x000000041e047981 */ /* 0x000ea4000c1e1b00 */
[----:B--2---:R-:W-:-:S04]  /*1270*/  IADD3 R12, P0, PT, R4, R23, RZ ;  /* 0x00000017040c7210 */ /* 0x004fc80007f1e0ff */
[----:B------:R-:W-:-:S05]  /*1280*/  IADD3.X R13, PT, PT, R5, R22, RZ, P0, !PT ;  /* 0x00000016050d7210 */ /* 0x000fca00007fe4ff */
        /* <DEDUP_REMOVED lines=11> */
.L_x_36:
        /* <DEDUP_REMOVED lines=16> */
.L_x_37:
        /* <DEDUP_REMOVED lines=16> */
.L_x_38:
        /* <DEDUP_REMOVED lines=16> */
.L_x_39:
[----:B------:R-:W-:Y:S02]  /*1640*/  ISETP.NE.AND P6, PT, R25, RZ, PT ;  /* 0x000000ff1900720c */ /* 0x000fe40003fc5270 */
[----:B------:R-:W-:-:S05]  /*1650*/  IADD3 R23, P0, PT, R23, 0x40, RZ ;  /* 0x0000004017177810 */ /* 0x000fca0007f1e0ff */
[----:B------:R-:W-:-:S06]  /*1660*/  IMAD.X R22, RZ, RZ, R22, P0 ;  /* 0x000000ffff167224 */ /* 0x000fcc00000e0616 */
[----:B------:R-:W-:Y:S05]  /*1670*/  @P6 BRA `(.L_x_40) ;  /* 0xffffffec00cc6947 */ /* 0x000fea000383ffff */
[----:B------:R-:W-:Y:S05]  /*1680*/  BSYNC.RECONVERGENT B6 ;  /* 0x0000000000067941 */ /* 0x000fea0003800200 */
.L_x_23:
[----:B------:R-:W0:Y:S02]  /*1690*/  LDCU UR4, c[0x0][0x388] ;  /* 0x00007100ff0477ac */ /* 0x000e240008000800 */
[----:B0-----:R-:W-:-:S04]  /*16a0*/  ULOP3.LUT UR4, UR4, 0xf, URZ, 0xc0, !UPT ;  /* 0x0000000f04047892 */ /* 0x001fc8000f8ec0ff */
[----:B------:R-:W-:-:S09]  /*16b0*/  UISETP.NE.AND UP0, UPT, UR4, URZ, UPT ;  /* 0x000000ff0400728c */ /* 0x000fd2000bf05270 */
[----:B------:R-:W-:Y:S05]  /*16c0*/  BRA.U !UP0, `(.L_x_41) ;  /* 0x0000001108247547 */ /* 0x000fea000b800000 */
[----:B------:R-:W0:Y:S01]  /*16d0*/  LDCU UR5, c[0x0][0x2f8] ;  /* 0x00005f00ff0577ac */ /* 0x000e220008000800 */
[----:B------:R-:W-:-:S04]  /*16e0*/  UIADD3 UR4, UPT, UPT, UR4, -0x1, URZ ;  /* 0xffffffff04047890 */ /* 0x000fc8000fffe0ff */
[----:B------:R-:W-:Y:S01]  /*16f0*/  UISETP.GE.U32.AND UP0, UPT, UR4, 0x7, UPT ;  /* 0x000000070400788c */ /* 0x000fe2000bf06070 */
[----:B0-----:R-:W-:-:S08]  /*1700*/  VIADD R13, R18, -UR5 ;  /* 0x80000005120d7c36 */ /* 0x001fd00008000000 */
[----:B------:R-:W-:Y:S05]  /*1710*/  BRA.U !UP0, `(.L_x_42) ;  /* 0x0000000508f87547 */ /* 0x000fea000b800000 */
[----:B------:R-:W0:Y:S02]  /*1720*/  LDC.64 R22, c[0x0][0x358] ;  /* 0x0000d600ff167b82 */ /* 0x000e240000000a00 */
[----:B0-----:R-:W-:Y:S02]  /*1730*/  R2UR UR4, R22 ;  /* 0x00000000160472ca */ /* 0x001fe400000e0000 */
[----:B------:R-:W-:-:S13]  /*1740*/  R2UR UR5, R23 ;  /* 0x00000000170572ca */ /* 0x000fda00000e0000 */
[----:B------:R-:W2:Y:S02]  /*1750*/  LDG.E.64 R8, desc[UR4][R30.64] ;  /* 0x000000041e087981 */ /* 0x000ea4000c1e1b00 */
[----:B--2---:R-:W-:-:S06]  /*1760*/  IMAD.WIDE.U32 R8, R16, 0x4, R8 ;  /* 0x0000000410087825 */ /* 0x004fcc00078e0008 */
[----:B------:R-:W2:Y:S01]  /*1770*/  LD.E R8, desc[UR4][R8.64] ;  /* 0x0000000408087980 */ /* 0x000ea2000c101900 */
[----:B------:R-:W-:Y:S01]  /*1780*/  MOV R2, 0x18 ;  /* 0x0000001800027802 */ /* 0x000fe20000000f00 */
[----:B------:R-:W0:Y:S01]  /*1790*/  LDCU.64 UR4, c[0x4][0x8] ;  /* 0x01000100ff0477ac */ /* 0x000e220008000a00 */
[----:B------:R-:W-:Y:S01]  /*17a0*/  MOV R6, R18 ;  /* 0x0000001200067202 */ /* 0x000fe20000000f00 */
[----:B------:R-:W-:-:S03]  /*17b0*/  IMAD.MOV.U32 R7, RZ, RZ, R17 ;  /* 0x000000ffff077224 */ /* 0x000fc600078e0011 */
[----:B------:R-:W1:Y:S01]  /*17c0*/  LDC.64 R2, c[0x4][R2] ;  /* 0x0100000002027b82 */ /* 0x000e620000000a00 */
[----:B0-----:R-:W-:Y:S02]  /*17d0*/  IMAD.U32 R4, RZ, RZ, UR4 ;  /* 0x00000004ff047e24 */ /* 0x001fe4000f8e00ff */
[----:B------:R-:W-:Y:S01]  /*17e0*/  IMAD.U32 R5, RZ, RZ, UR5 ;  /* 0x00000005ff057e24 */ /* 0x000fe2000f8e00ff */
[----:B--2---:R-:W0:Y:S02]  /*17f0*/  F2F.F64.F32 R10, R8 ;  /* 0x00000008000a7310 */ /* 0x004e240000201800 */
[----:B01----:R0:W-:Y:S04]  /*1800*/  STL.64 [R13], R10 ;  /* 0x0000000a0d007387 */ /* 0x0031e80000100a00 */
[----:B------:R-:W-:-:S07]  /*1810*/  LEPC R20, `(.L_x_43) ;  /* 0x000000001014794e */ /* 0x000fce0000000000 */
[----:B0-----:R-:W-:Y:S05]  /*1820*/  CALL.ABS.NOINC R2 ;  /* 0x0000000002007343 */ /* 0x001fea0003c00000 */
.L_x_43:
[----:B------:R-:W-:Y:S02]  /*1830*/  R2UR UR4, R22 ;  /* 0x00000000160472ca */ /* 0x000fe400000e0000 */
[----:B------:R-:W-:-:S13]  /*1840*/  R2UR UR5, R23 ;  /* 0x00000000170572ca */ /* 0x000fda00000e0000 */
[----:B------:R-:W2:Y:S02]  /*1850*/  LDG.E.64 R10, desc[UR4][R30.64] ;  /* 0x000000041e0a7981 */ /* 0x000ea4000c1e1b00 */
[----:B--2---:R-:W-:-:S06]  /*1860*/  IMAD.WIDE.U32 R10, R16, 0x4, R10 ;  /* 0x00000004100a7825 */ /* 0x004fcc00078e000a */
[----:B------:R-:W2:Y:S01]  /*1870*/  LD.E R10, desc[UR4][R10.64+0x4] ;  /* 0x000004040a0a7980 */ /* 0x000ea2000c101900 */
[----:B------:R-:W0:Y:S01]  /*1880*/  LDCU UR4, c[0x0][0x2f8] ;  /* 0x00005f00ff0477ac */ /* 0x000e220008000800 */
[----:B------:R-:W-:Y:S01]  /*1890*/  MOV R19, 0x18 ;  /* 0x0000001800137802 */ /* 0x000fe20000000f00 */
[----:B------:R-:W-:Y:S02]  /*18a0*/  IMAD.MOV.U32 R6, RZ, RZ, R18 ;  /* 0x000000ffff067224 */ /* 0x000fe400078e0012 */
[----:B------:R-:W-:Y:S01]  /*18b0*/  IMAD.MOV.U32 R7, RZ, RZ, R17 ;  /* 0x000000ffff077224 */ /* 0x000fe200078e0011 */
[----:B------:R1:W3:Y:S01]  /*18c0*/  LDC.64 R8, c[0x4][R19] ;  /* 0x0100000013087b82 */ /* 0x0002e20000000a00 */
[----:B0-----:R-:W-:Y:S01]  /*18d0*/  VIADD R2, R18, -UR4 ;  /* 0x8000000412027c36 */ /* 0x001fe20008000000 */
[----:B------:R-:W0:Y:S02]  /*18e0*/  LDCU.64 UR4, c[0x4][0x8] ;  /* 0x01000100ff0477ac */ /* 0x000e240008000a00 */
[----:B0-----:R-:W-:-:S02]  /*18f0*/  IMAD.U32 R4, RZ, RZ, UR4 ;  /* 0x00000004ff047e24 */ /* 0x001fc4000f8e00ff */
[----:B------:R-:W-:Y:S01]  /*1900*/  IMAD.U32 R5, RZ, RZ, UR5 ;  /* 0x00000005ff057e24 */ /* 0x000fe2000f8e00ff */
[----:B--2---:R-:W0:Y:S02]  /*1910*/  F2F.F64.F32 R12, R10 ;  /* 0x0000000a000c7310 */ /* 0x004e240000201800 */
[----:B0--3--:R1:W-:Y:S04]  /*1920*/  STL.64 [R2], R12 ;  /* 0x0000000c02007387 */ /* 0x0093e80000100a00 */
[----:B------:R-:W-:-:S07]  /*1930*/  LEPC R20, `(.L_x_44) ;  /* 0x000000001014794e */ /* 0x000fce0000000000 */
[----:B-1----:R-:W-:Y:S05]  /*1940*/  CALL.ABS.NOINC R8 ;  /* 0x0000000008007343 */ /* 0x002fea0003c00000 */
.L_x_44:
[----:B------:R-:W-:Y:S02]  /*1950*/  R2UR UR4, R22 ;  /* 0x00000000160472ca */ /* 0x000fe400000e0000 */
[----:B------:R-:W-:-:S13]  /*1960*/  R2UR UR5, R23 ;  /* 0x00000000170572ca */ /* 0x000fda00000e0000 */
[----:B------:R-:W2:Y:S02]  /*1970*/  LDG.E.64 R10, desc[UR4][R30.64] ;  /* 0x000000041e0a7981 */ /* 0x000ea4000c1e1b00 */
[----:B--2---:R-:W-:-:S06]  /*1980*/  IMAD.WIDE.U32 R10, R16, 0x4, R10 ;  /* 0x00000004100a7825 */ /* 0x004fcc00078e000a */
        /* <DEDUP_REMOVED lines=11> */
.L_x_45:
        /* <DEDUP_REMOVED lines=15> */
.L_x_46:
        /* <DEDUP_REMOVED lines=15> */
.L_x_47:
        /* <DEDUP_REMOVED lines=15> */
.L_x_48:
        /* <DEDUP_REMOVED lines=15> */
.L_x_49:
        /* <DEDUP_REMOVED lines=15> */
.L_x_50:
[----:B------:R-:W-:-:S07]  /*1ef0*/  VIADD R16, R16, 0x8 ;  /* 0x0000000810107836 */ /* 0x000fce0000000000 */
.L_x_42:
[----:B------:R-:W0:Y:S02]  /*1f00*/  LDC R22, c[0x0][0x388] ;  /* 0x0000e200ff167b82 */ /* 0x000e240000000800 */
[----:B0-----:R-:W-:-:S04]  /*1f10*/  LOP3.LUT R0, R22, 0x7, RZ, 0xc0, !PT ;  /* 0x0000000716007812 */ /* 0x001fc800078ec0ff */
[----:B------:R-:W-:-:S13]  /*1f20*/  ISETP.NE.AND P0, PT, R0, RZ, PT ;  /* 0x000000ff0000720c */ /* 0x000fda0003f05270 */
[----:B------:R-:W-:Y:S05]  /*1f30*/  @!P0 BRA `(.L_x_41) ;  /* 0x0000000800088947 */ /* 0x000fea0003800000 */
[----:B------:R-:W-:-:S05]  /*1f40*/  VIADD R0, R0, 0xffffffff ;  /* 0xffffffff00007836 */ /* 0x000fca0000000000 */
[----:B------:R-:W-:-:S13]  /*1f50*/  ISETP.GE.U32.AND P0, PT, R0, 0x3, PT ;  /* 0x000000030000780c */ /* 0x000fda0003f06070 */
[----:B------:R-:W-:Y:S05]  /*1f60*/  @!P0 BRA `(.L_x_51) ;  /* 0x0000000400088947 */ /* 0x000fea0003800000 */
[----:B------:R-:W0:Y:S02]  /*1f70*/  LDC.64 R28, c[0x0][0x358] ;  /* 0x0000d600ff1c7b82 */ /* 0x000e240000000a00 */
[----:B0-----:R-:W-:Y:S02]  /*1f80*/  R2UR UR4, R28 ;  /* 0x000000001c0472ca */ /* 0x001fe400000e0000 */
[----:B------:R-:W-:-:S13]  /*1f90*/  R2UR UR5, R29 ;  /* 0x000000001d0572ca */ /* 0x000fda00000e0000 */
[----:B------:R-:W2:Y:S02]  /*1fa0*/  LDG.E.64 R10, desc[UR4][R30.64] ;  /* 0x000000041e0a7981 */ /* 0x000ea4000c1e1b00 */
[----:B--2---:R-:W-:-:S06]  /*1fb0*/  IMAD.WIDE.U32 R10, R16, 0x4, R10 ;  /* 0x00000004100a7825 */ /* 0x004fcc00078e000a */
[----:B------:R-:W2:Y:S01]  /*1fc0*/  LD.E R10, desc[UR4][R10.64] ;  /* 0x000000040a0a7980 */ /* 0x000ea2000c101900 */
[----:B------:R-:W0:Y:S01]  /*1fd0*/  LDCU UR4, c[0x0][0x2f8] ;  /* 0x00005f00ff0477ac */ /* 0x000e220008000800 */
[----:B------:R-:W-:Y:S01]  /*1fe0*/  MOV R8, 0x18 ;  /* 0x0000001800087802 */ /* 0x000fe20000000f00 */
[----:B------:R-:W-:Y:S02]  /*1ff0*/  IMAD.MOV.U32 R6, RZ, RZ, R18 ;  /* 0x000000ffff067224 */ /* 0x000fe400078e0012 */
[----:B------:R-:W-:-:S03]  /*2000*/  IMAD.MOV.U32 R7, RZ, RZ, R17 ;  /* 0x000000ffff077224 */ /* 0x000fc600078e0011 */
[----:B------:R-:W1:Y:S01]  /*2010*/  LDC.64 R8, c[0x4][R8] ;  /* 0x0100000008087b82 */ /* 0x000e620000000a00 */
[----:B0-----:R-:W-:Y:S01]  /*2020*/  VIADD R2, R18, -UR4 ;  /* 0x8000000412027c36 */ /* 0x001fe20008000000 */
[----:B------:R-:W0:Y:S02]  /*2030*/  LDCU.64 UR4, c[0x4][0x8] ;  /* 0x01000100ff0477ac */ /* 0x000e240008000a00 */
[----:B0-----:R-:W-:Y:S01]  /*2040*/  MOV R4, UR4 ;  /* 0x0000000400047c02 */ /* 0x001fe20008000f00 */
[----:B------:R-:W-:Y:S01]  /*2050*/  IMAD.U32 R5, RZ, RZ, UR5 ;  /* 0x00000005ff057e24 */ /* 0x000fe2000f8e00ff */
[----:B--2---:R-:W0:Y:S02]  /*2060*/  F2F.F64.F32 R12, R10 ;  /* 0x0000000a000c7310 */ /* 0x004e240000201800 */
[----:B01----:R0:W-:Y:S04]  /*2070*/  STL.64 [R2], R12 ;  /* 0x0000000c02007387 */ /* 0x0031e80000100a00 */
[----:B------:R-:W-:-:S07]  /*2080*/  LEPC R20, `(.L_x_52) ;  /* 0x000000001014794e */ /* 0x000fce0000000000 */
[----:B0-----:R-:W-:Y:S05]  /*2090*/  CALL.ABS.NOINC R8 ;  /* 0x0000000008007343 */ /* 0x001fea0003c00000 */
.L_x_52:
[----:B------:R-:W-:Y:S02]  /*20a0*/  R2UR UR4, R28 ;  /* 0x000000001c0472ca */ /* 0x000fe400000e0000 */
[----:B------:R-:W-:-:S13]  /*20b0*/  R2UR UR5, R29 ;  /* 0x000000001d0572ca */ /* 0x000fda00000e0000 */
[----:B------:R-:W2:Y:S02]  /*20c0*/  LDG.E.64 R10, desc[UR4][R30.64] ;  /* 0x000000041e0a7981 */ /* 0x000ea4000c1e1b00 */
[----:B--2---:R-:W-:-:S06]  /*20d0*/  IMAD.WIDE.U32 R10, R16, 0x4, R10 ;  /* 0x00000004100a7825 */ /* 0x004fcc00078e000a */
        /* <DEDUP_REMOVED lines=12> */
.L_x_53:
[----:B------:R-:W-:Y:S02]  /*21a0*/  R2UR UR4, R28 ;  /* 0x000000001c0472ca */ /* 0x000fe400000e0000 */
[----:B------:R-:W-:-:S13]  /*21b0*/  R2UR UR5, R29 ;  /* 0x000000001d0572ca */ /* 0x000fda00000e0000 */
[----:B------:R-:W2:Y:S02]  /*21c0*/  LDG.E.64 R10, desc[UR4][R30.64] ;  /* 0x000000041e0a7981 */ /* 0x000ea4000c1e1b00 */
[----:B--2---:R-:W-:-:S06]  /*21d0*/  IMAD.WIDE.U32 R10, R16, 0x4, R10 ;  /* 0x00000004100a7825 */ /* 0x004fcc00078e000a */
        /* <DEDUP_REMOVED lines=11> */
.L_x_54:
        /* <DEDUP_REMOVED lines=15> */
.L_x_55:
[----:B------:R-:W-:-:S07]  /*2380*/  VIADD R16, R16, 0x4 ;  /* 0x0000000410107836 */ /* 0x000fce0000000000 */
.L_x_51:
[----:B------:R-:W-:-:S04]  /*2390*/  LOP3.LUT R22, R22, 0x3, RZ, 0xc0, !PT ;  /* 0x0000000316167812 */ /* 0x000fc800078ec0ff */
[----:B------:R-:W-:-:S13]  /*23a0*/  ISETP.NE.AND P0, PT, R22, RZ, PT ;  /* 0x000000ff1600720c */ /* 0x000fda0003f05270 */
[----:B------:R-:W-:Y:S05]  /*23b0*/  @!P0 BRA `(.L_x_41) ;  /* 0x0000000000e88947 */ /* 0x000fea0003800000 */
[----:B------:R-:W0:Y:S02]  /*23c0*/  LDC.64 R28, c[0x0][0x358] ;  /* 0x0000d600ff1c7b82 */ /* 0x000e240000000a00 */
[----:B0-----:R-:W-:Y:S02]  /*23d0*/  R2UR UR4, R28 ;  /* 0x000000001c0472ca */ /* 0x001fe400000e0000 */
[----:B------:R-:W-:-:S13]  /*23e0*/  R2UR UR5, R29 ;  /* 0x000000001d0572ca */ /* 0x000fda00000e0000 */
[----:B------:R-:W2:Y:S02]  /*23f0*/  LDG.E.64 R6, desc[UR4][R30.64] ;  /* 0x000000041e067981 */ /* 0x000ea4000c1e1b00 */
[----:B--2---:R-:W-:-:S05]  /*2400*/  IMAD.WIDE.U32 R6, R16, 0x4, R6 ;  /* 0x0000000410067825 */ /* 0x004fca00078e0006 */
[----:B------:R0:W2:Y:S01]  /*2410*/  LD.E R0, desc[UR4][R6.64] ;  /* 0x0000000406007980 */ /* 0x0000a2000c101900 */
[----:B------:R-:W1:Y:S01]  /*2420*/  LDCU UR4, c[0x0][0x2f8] ;  /* 0x00005f00ff0477ac */ /* 0x000e620008000800 */
[----:B------:R-:W-:Y:S02]  /*2430*/  MOV R8, 0x18 ;  /* 0x0000001800087802 */ /* 0x000fe40000000f00 */
[----:B------:R-:W-:-:S04]  /*2440*/  ISETP.NE.AND P0, PT, R22, 0x1, PT ;  /* 0x000000011600780c */ /* 0x000fc80003f05270 */
[----:B------:R-:W3:Y:S01]  /*2450*/  LDC.64 R8, c[0x4][R8] ;  /* 0x0100000008087b82 */ /* 0x000ee20000000a00 */
[----:B0-----:R-:W-:Y:S02]  /*2460*/  IMAD.MOV.U32 R6, RZ, RZ, R18 ;  /* 0x000000ffff067224 */ /* 0x001fe400078e0012 */
[----:B------:R-:W-:Y:S02]  /*2470*/  IMAD.MOV.U32 R7, RZ, RZ, R17 ;  /* 0x000000ffff077224 */ /* 0x000fe400078e0011 */
[----:B-1----:R-:W-:Y:S01]  /*2480*/  VIADD R2, R18, -UR4 ;  /* 0x8000000412027c36 */ /* 0x002fe20008000000 */
[----:B------:R-:W0:Y:S02]  /*2490*/  LDCU.64 UR4, c[0x4][0x8] ;  /* 0x01000100ff0477ac */ /* 0x000e240008000a00 */
[----:B0-----:R-:W-:Y:S02]  /*24a0*/  IMAD.U32 R4, RZ, RZ, UR4 ;  /* 0x00000004ff047e24 */ /* 0x001fe4000f8e00ff */
[----:B------:R-:W-:Y:S01]  /*24b0*/  IMAD.U32 R5, RZ, RZ, UR5 ;  /* 0x00000005ff057e24 */ /* 0x000fe2000f8e00ff */
[----:B--2---:R0:W1:Y:S02]  /*24c0*/  F2F.F64.F32 R10, R0 ;  /* 0x00000000000a7310 */ /* 0x0040640000201800 */
[----:B0-----:R-:W-:Y:S01]  /*24d0*/  P2R R0, PR, RZ, 0x1 ;  /* 0x00000001ff007803 */ /* 0x001fe20000000000 */
[----:B-1-3--:R0:W-:Y:S06]  /*24e0*/  STL.64 [R2], R10 ;  /* 0x0000000a02007387 */ /* 0x00a1ec0000100a00 */
[----:B------:R-:W-:-:S07]  /*24f0*/  LEPC R20, `(.L_x_56) ;  /* 0x000000001014794e */ /* 0x000fce0000000000 */
[----:B0-----:R-:W-:Y:S05]  /*2500*/  CALL.ABS.NOINC R8 ;  /* 0x0000000008007343 */ /* 0x001fea0003c00000 */
.L_x_56:
[----:B------:R-:W-:-:S13]  /*2510*/  ISETP.NE.AND P6, PT, R22, 0x1, PT ;  /* 0x000000011600780c */ /* 0x000fda0003fc5270 */
[----:B------:R-:W-:Y:S05]  /*2520*/  @!P6 BRA `(.L_x_41) ;  /* 0x00000000008ce947 */ /* 0x000fea0003800000 */
[----:B------:R-:W-:Y:S02]  /*2530*/  R2UR UR4, R28 ;  /* 0x000000001c0472ca */ /* 0x000fe400000e0000 */
[----:B------:R-:W-:-:S13]  /*2540*/  R2UR UR5, R29 ;  /* 0x000000001d0572ca */ /* 0x000fda00000e0000 */
[----:B------:R-:W2:Y:S02]  /*2550*/  LDG.E.64 R10, desc[UR4][R30.64] ;  /* 0x000000041e0a7981 */ /* 0x000ea4000c1e1b00 */
[----:B--2---:R-:W-:-:S06]  /*2560*/  IMAD.WIDE.U32 R10, R16, 0x4, R10 ;  /* 0x00000004100a7825 */ /* 0x004fcc00078e000a */
[----:B------:R-:W2:Y:S01]  /*2570*/  LD.E R10, desc[UR4][R10.64+0x4] ;  /* 0x000004040a0a7980 */ /* 0x000ea2000c101900 */
[----:B------:R-:W-:Y:S01]  /*2580*/  MOV R19, 0x18 ;  /* 0x0000001800137802 */ /* 0x000fe20000000f00 */
[----:B------:R-:W0:Y:S01]  /*2590*/  LDCU.64 UR4, c[0x4][0x8] ;  /* 0x01000100ff0477ac */ /* 0x000e220008000a00 */
[----:B------:R-:W-:Y:S01]  /*25a0*/  ISETP.NE.AND P0, PT, R22, 0x2, PT ;  /* 0x000000021600780c */ /* 0x000fe20003f05270 */
[----:B------:R-:W-:Y:S01]  /*25b0*/  IMAD.MOV.U32 R6, RZ, RZ, R18 ;  /* 0x000000ffff067224 */ /* 0x000fe200078e0012 */
[----:B------:R1:W3:Y:S01]  /*25c0*/  LDC.64 R8, c[0x4][R19] ;  /* 0x0100000013087b82 */ /* 0x0002e20000000a00 */
[----:B------:R-:W-:Y:S01]  /*25d0*/  IMAD.MOV.U32 R7, RZ, RZ, R17 ;  /* 0x000000ffff077224 */ /* 0x000fe200078e0011 */
[----:B------:R-:W-:Y:S02]  /*25e0*/  P2R R0, PR, RZ, 0x1 ;  /* 0x00000001ff007803 */ /* 0x000fe40000000000 */
[----:B0-----:R-:W-:Y:S01]  /*25f0*/  MOV R4, UR4 ;  /* 0x0000000400047c02 */ /* 0x001fe20008000f00 */
[----:B------:R-:W-:Y:S01]  /*2600*/  IMAD.U32 R5, RZ, RZ, UR5 ;  /* 0x00000005ff057e24 */ /* 0x000fe2000f8e00ff */
[----:B--2---:R-:W0:Y:S02]  /*2610*/  F2F.F64.F32 R12, R10 ;  /* 0x0000000a000c7310 */ /* 0x004e240000201800 */
[----:B0--3--:R1:W-:Y:S04]  /*2620*/  STL.64 [R2], R12 ;  /* 0x0000000c02007387 */ /* 0x0093e80000100a00 */
[----:B------:R-:W-:-:S07]  /*2630*/  LEPC R20, `(.L_x_57) ;  /* 0x000000001014794e */ /* 0x000fce0000000000 */
[----:B-1----:R-:W-:Y:S05]  /*2640*/  CALL.ABS.NOINC R8 ;  /* 0x0000000008007343 */ /* 0x002fea0003c00000 */
.L_x_57:
[----:B------:R-:W-:-:S13]  /*2650*/  ISETP.NE.AND P6, PT, R22, 0x2, PT ;  /* 0x000000021600780c */ /* 0x000fda0003fc5270 */
[----:B------:R-:W-:Y:S05]  /*2660*/  @!P6 BRA `(.L_x_41) ;  /* 0x00000000003ce947 */ /* 0x000fea0003800000 */
        /* <DEDUP_REMOVED lines=15> */
.L_x_41:
        /* <DEDUP_REMOVED lines=8> */
.L_x_58:
[----:B------:R-:W-:-:S13]  /*27e0*/  ISETP.NE.AND P6, PT, R26, RZ, PT ;  /* 0x000000ff1a00720c */ /* 0x000fda0003fc5270 */
[----:B------:R-:W-:Y:S05]  /*27f0*/  @P6 BRA `(.L_x_59) ;  /* 0xffffffdc00346947 */ /* 0x000fea000383ffff */
[----:B------:R-:W-:Y:S05]  /*2800*/  EXIT ;  /* 0x000000000000794d */ /* 0x000fea0003800000 */
.L_x_60:
        /* <DEDUP_REMOVED lines=15> */
.L_x_63:


//--------------------- .nv.global.init           --------------------------
	.section	.nv.global.init,"aw",@progbits
.nv.global.init:
	.type		$str$2,@object
	.size		$str$2,($str$1 - $str$2)
$str$2:
        /*0000*/ 	.byte	0x0a, 0x00
	.type		$str$1,@object
	.size		$str$1,($str - $str$1)
$str$1:
        /*0002*/ 	.byte	0x25, 0x2e, 0x31, 0x66, 0x20, 0x20, 0x00
	.type		$str,@object
	.size		$str,(.L_0 - $str)
$str:
        /*0009*/ 	.byte	0x4d, 0x61, 0x74, 0x72, 0x69, 0x78, 0x20, 0x6f, 0x6e, 0x20, 0x47, 0x50, 0x55, 0x3a, 0x0a, 0x00
.L_0:


//--------------------- .nv.shared._Z10matrixMultPKfS0_Pfii --------------------------
	.section	.nv.shared._Z10matrixMultPKfS0_Pfii,"aw",@nobits
	.sectionflags	@""
	.align	4
.nv.shared._Z10matrixMultPKfS0_Pfii:
	.zero		1824


//--------------------- .nv.shared.reserved.0     --------------------------
	.section	.nv.shared.reserved.0,"aw",@nobits
	.weak		__nv_reservedSMEM_offset_0_alias
	.size		__nv_reservedSMEM_offset_0_alias, 0, 64
	.other		__nv_reservedSMEM_offset_0_alias,@"STO_CUDA_RESERVED_SHARED STV_DEFAULT"
__nv_reservedSMEM_offset_0_alias:
	.zero		0
	.zero		64


//--------------------- .nv.constant0._Z10matrixMultPKfS0_Pfii --------------------------
	.section	.nv.constant0._Z10matrixMultPKfS0_Pfii,"a",@progbits
	.sectionflags	@""
	.align	4
.nv.constant0._Z10matrixMultPKfS0_Pfii:
	.zero		928


//--------------------- .nv.constant0._Z26matrixMultiplicationKernelPfS_S_i --------------------------
	.section	.nv.constant0._Z26matrixMultiplicationKernelPfS_S_i,"a",@progbits
	.sectionflags	@""
	.align	4
.nv.constant0._Z26matrixMultiplicationKernelPfS_S_i:
	.zero		924


//--------------------- .nv.constant0._Z4showPPfii --------------------------
	.section	.nv.constant0._Z4showPPfii,"a",@progbits
	.sectionflags	@""
	.align	4
.nv.constant0._Z4showPPfii:
	.zero		912


//--------------------- SYMBOLS --------------------------

	.type		.nv.reservedSmem.offset0,@object
	.size		.nv.reservedSmem.offset0,0x4
	.type		.nv.reservedSmem.cap,@object
	.size		.nv.reservedSmem.cap,0x4
	.type		vprintf,@function
